	.target	sm_90a

	.elftype	@"ET_EXEC"


//--------------------- .note.nv.tkinfo           --------------------------
	.section	.note.nv.tkinfo,"",@"SHT_NOTE"
	.sectionflags	@"SHF_NOTE_NV_TKINFO"
	.tkinfo
        /*0018*/ 	.word	0x00000002
        /*0030*/ 	.string	""
        /*0030*/ 	.string	"ptxas"
        /*0030*/ 	.string	"Cuda compilation tools, release 13.0, V13.0.88"
        /*0030*/ 	.string	"Build cuda_13.0.r13.0/compiler.36424714_0"
        /*0030*/ 	.string	"-arch sm_90a -m 64 "



//--------------------- .note.nv.cuinfo           --------------------------
	.section	.note.nv.cuinfo,"",@"SHT_NOTE"
	.sectionflags	@"SHF_NOTE_NV_CUINFO"
        /*0018*/ 	.short	0x0002
        /*001a*/ 	.short	0x005a
        /*001c*/ 	.short	0x0082
	.zero		2


//--------------------- .nv.info                  --------------------------
	.section	.nv.info,"",@"SHT_CUDA_INFO"
	.align	4


	//----- nvinfo : EIATTR_REGCOUNT
	.align		4
        /*0000*/ 	.byte	0x04, 0x2f
        /*0002*/ 	.short	(.L_12 - .L_11)
	.align		4
.L_11:
        /*0004*/ 	.word	index@(_ZN7cutlass13device_kernelINS_4conv6kernel13ConvUniversalINS1_16ConvProblemShapeILNS1_8OperatorE2ELi2EEENS1_10collective14CollectiveConvINS1_46MainloopSm90TmaGmmaWarpSpecializedImplicitGemmILS5_2ELi14ELi2EN4cute5tupleIJNSA_1CILi2EEENSC_ILi1EEESE_EEENS1_36KernelImplicitTmaWarpSpecializedSm90ELi1EEENSB_IJNSC_ILi64EEENSB_IJSI_EEESJ_EEENS_10bfloat16_tESL_NSA_8TiledMMAINSA_8MMA_AtomIJNSA_4SM904GMMA27MMA_64x64x16_F32BF16BF16_SSILNSP_5MajorE1ELSR_1ELNSP_7ScaleInE1ELSS_1EEEEEENSA_6LayoutINSB_IJSE_SE_SE_EEENSB_IJNSC_ILi0EEESX_SX_EEEEENSB_IJNSA_10UnderscoreES10_S10_EEEEENS7_6detail26Sm90ImplicitGemmTileTraitsINSA_13SM90_TMA_LOADENSA_14ComposedLayoutINSA_7SwizzleILi3ELi4ELi3EEENSA_18smem_ptr_flag_bitsILi16EEENSV_INSB_IJNSB_IJSI_SE_EEENSB_IJNSC_ILi8EEES1C_EEENSB_IJSE_NSC_ILi14EEEEEEEEENSB_IJNSB_IJSE_SX_EEENSB_IJSI_NSC_ILi512EEEEEENSB_IJSX_NSC_ILi4096EEEEEEEEEEEEEvEENS14_INSA_30SM90_TMA_LOAD_IM2COL_MULTICASTES1O_vEEEENS_8epilogue10collective6detail29Sm90TmaWarpSpecializedAdapterINS1U_15DefaultEpilogueISL_NSB_IJlNSB_IJSE_llEEESX_EEES1Z_NS1T_6thread17LinearCombinationISL_Li1EffLNS20_9ScaleType4KindE0ELNS_15FloatRoundStyleE2ESL_EENS_4gemm15EpilogueDefaultEEEEEvvEEEEvNT_6ParamsE)
        /*0008*/ 	.word	0x00000044


	//----- nvinfo : EIATTR_FRAME_SIZE
	.align		4
.L_12:
        /*000c*/ 	.byte	0x04, 0x11
        /*000e*/ 	.short	(.L_14 - .L_13)
	.align		4
.L_13:
        /*0010*/ 	.word	index@(_ZN7cutlass13device_kernelINS_4conv6kernel13ConvUniversalINS1_16ConvProblemShapeILNS1_8OperatorE2ELi2EEENS1_10collective14CollectiveConvINS1_46MainloopSm90TmaGmmaWarpSpecializedImplicitGemmILS5_2ELi14ELi2EN4cute5tupleIJNSA_1CILi2EEENSC_ILi1EEESE_EEENS1_36KernelImplicitTmaWarpSpecializedSm90ELi1EEENSB_IJNSC_ILi64EEENSB_IJSI_EEESJ_EEENS_10bfloat16_tESL_NSA_8TiledMMAINSA_8MMA_AtomIJNSA_4SM904GMMA27MMA_64x64x16_F32BF16BF16_SSILNSP_5MajorE1ELSR_1ELNSP_7ScaleInE1ELSS_1EEEEEENSA_6LayoutINSB_IJSE_SE_SE_EEENSB_IJNSC_ILi0EEESX_SX_EEEEENSB_IJNSA_10UnderscoreES10_S10_EEEEENS7_6detail26Sm90ImplicitGemmTileTraitsINSA_13SM90_TMA_LOADENSA_14ComposedLayoutINSA_7SwizzleILi3ELi4ELi3EEENSA_18smem_ptr_flag_bitsILi16EEENSV_INSB_IJNSB_IJSI_SE_EEENSB_IJNSC_ILi8EEES1C_EEENSB_IJSE_NSC_ILi14EEEEEEEEENSB_IJNSB_IJSE_SX_EEENSB_IJSI_NSC_ILi512EEEEEENSB_IJSX_NSC_ILi4096EEEEEEEEEEEEEvEENS14_INSA_30SM90_TMA_LOAD_IM2COL_MULTICASTES1O_vEEEENS_8epilogue10collective6detail29Sm90TmaWarpSpecializedAdapterINS1U_15DefaultEpilogueISL_NSB_IJlNSB_IJSE_llEEESX_EEES1Z_NS1T_6thread17LinearCombinationISL_Li1EffLNS20_9ScaleType4KindE0ELNS_15FloatRoundStyleE2ESL_EENS_4gemm15EpilogueDefaultEEEEEvvEEEEvNT_6ParamsE)
        /*0014*/ 	.word	0x00000000


	//----- nvinfo : EIATTR_MIN_STACK_SIZE
	.align		4
.L_14:
        /*0018*/ 	.byte	0x04, 0x12
        /*001a*/ 	.short	(.L_16 - .L_15)
	.align		4
.L_15:
        /*001c*/ 	.word	index@(_ZN7cutlass13device_kernelINS_4conv6kernel13ConvUniversalINS1_16ConvProblemShapeILNS1_8OperatorE2ELi2EEENS1_10collective14CollectiveConvINS1_46MainloopSm90TmaGmmaWarpSpecializedImplicitGemmILS5_2ELi14ELi2EN4cute5tupleIJNSA_1CILi2EEENSC_ILi1EEESE_EEENS1_36KernelImplicitTmaWarpSpecializedSm90ELi1EEENSB_IJNSC_ILi64EEENSB_IJSI_EEESJ_EEENS_10bfloat16_tESL_NSA_8TiledMMAINSA_8MMA_AtomIJNSA_4SM904GMMA27MMA_64x64x16_F32BF16BF16_SSILNSP_5MajorE1ELSR_1ELNSP_7ScaleInE1ELSS_1EEEEEENSA_6LayoutINSB_IJSE_SE_SE_EEENSB_IJNSC_ILi0EEESX_SX_EEEEENSB_IJNSA_10UnderscoreES10_S10_EEEEENS7_6detail26Sm90ImplicitGemmTileTraitsINSA_13SM90_TMA_LOADENSA_14ComposedLayoutINSA_7SwizzleILi3ELi4ELi3EEENSA_18smem_ptr_flag_bitsILi16EEENSV_INSB_IJNSB_IJSI_SE_EEENSB_IJNSC_ILi8EEES1C_EEENSB_IJSE_NSC_ILi14EEEEEEEEENSB_IJNSB_IJSE_SX_EEENSB_IJSI_NSC_ILi512EEEEEENSB_IJSX_NSC_ILi4096EEEEEEEEEEEEEvEENS14_INSA_30SM90_TMA_LOAD_IM2COL_MULTICASTES1O_vEEEENS_8epilogue10collective6detail29Sm90TmaWarpSpecializedAdapterINS1U_15DefaultEpilogueISL_NSB_IJlNSB_IJSE_llEEESX_EEES1Z_NS1T_6thread17LinearCombinationISL_Li1EffLNS20_9ScaleType4KindE0ELNS_15FloatRoundStyleE2ESL_EENS_4gemm15EpilogueDefaultEEEEEvvEEEEvNT_6ParamsE)
        /*0020*/ 	.word	0x00000000
.L_16:


//--------------------- .nv.compat                --------------------------
	.section	.nv.compat,"",@"SHT_CUDA_COMPAT_INFO"
	.align	4
        /*0000*/ 	.byte	0x02, 0x09, 0x01, 0x00, 0x02, 0x02, 0x04, 0x00, 0x02, 0x05, 0x05, 0x00, 0x03, 0x07, 0x01, 0x01
        /*0010*/ 	.byte	0x02, 0x03, 0x01, 0x00, 0x02, 0x06, 0x01, 0x00, 0x04, 0x0b, 0x08, 0x00, 0x00, 0x00, 0x00, 0x00
        /*0020*/ 	.byte	0x00, 0x00, 0x00, 0x00


//--------------------- .nv.info._ZN7cutlass13device_kernelINS_4conv6kernel13ConvUniversalINS1_16ConvProblemShapeILNS1_8OperatorE2ELi2EEENS1_10collective14CollectiveConvINS1_46MainloopSm90TmaGmmaWarpSpecializedImplicitGemmILS5_2ELi14ELi2EN4cute5tupleIJNSA_1CILi2EEENSC_ILi1EEESE_EEENS1_36KernelImplicitTmaWarpSpecializedSm90ELi1EEENSB_IJNSC_ILi64EEENSB_IJSI_EEESJ_EEENS_10bfloat16_tESL_NSA_8TiledMMAINSA_8MMA_AtomIJNSA_4SM904GMMA27MMA_64x64x16_F32BF16BF16_SSILNSP_5MajorE1ELSR_1ELNSP_7ScaleInE1ELSS_1EEEEEENSA_6LayoutINSB_IJSE_SE_SE_EEENSB_IJNSC_ILi0EEESX_SX_EEEEENSB_IJNSA_10UnderscoreES10_S10_EEEEENS7_6detail26Sm90ImplicitGemmTileTraitsINSA_13SM90_TMA_LOADENSA_14ComposedLayoutINSA_7SwizzleILi3ELi4ELi3EEENSA_18smem_ptr_flag_bitsILi16EEENSV_INSB_IJNSB_IJSI_SE_EEENSB_IJNSC_ILi8EEES1C_EEENSB_IJSE_NSC_ILi14EEEEEEEEENSB_IJNSB_IJSE_SX_EEENSB_IJSI_NSC_ILi512EEEEEENSB_IJSX_NSC_ILi4096EEEEEEEEEEEEEvEENS14_INSA_30SM90_TMA_LOAD_IM2COL_MULTICASTES1O_vEEEENS_8epilogue10collective6detail29Sm90TmaWarpSpecializedAdapterINS1U_15DefaultEpilogueISL_NSB_IJlNSB_IJSE_llEEESX_EEES1Z_NS1T_6thread17LinearCombinationISL_Li1EffLNS20_9ScaleType4KindE0ELNS_15FloatRoundStyleE2ESL_EENS_4gemm15EpilogueDefaultEEEEEvvEEEEvNT_6ParamsE --------------------------
	.section	.nv.info._ZN7cutlass13device_kernelINS_4conv6kernel13ConvUniversalINS1_16ConvProblemShapeILNS1_8OperatorE2ELi2EEENS1_10collective14CollectiveConvINS1_46MainloopSm90TmaGmmaWarpSpecializedImplicitGemmILS5_2ELi14ELi2EN4cute5tupleIJNSA_1CILi2EEENSC_ILi1EEESE_EEENS1_36KernelImplicitTmaWarpSpecializedSm90ELi1EEENSB_IJNSC_ILi64EEENSB_IJSI_EEESJ_EEENS_10bfloat16_tESL_NSA_8TiledMMAINSA_8MMA_AtomIJNSA_4SM904GMMA27MMA_64x64x16_F32BF16BF16_SSILNSP_5MajorE1ELSR_1ELNSP_7ScaleInE1ELSS_1EEEEEENSA_6LayoutINSB_IJSE_SE_SE_EEENSB_IJNSC_ILi0EEESX_SX_EEEEENSB_IJNSA_10UnderscoreES10_S10_EEEEENS7_6detail26Sm90ImplicitGemmTileTraitsINSA_13SM90_TMA_LOADENSA_14ComposedLayoutINSA_7SwizzleILi3ELi4ELi3EEENSA_18smem_ptr_flag_bitsILi16EEENSV_INSB_IJNSB_IJSI_SE_EEENSB_IJNSC_ILi8EEES1C_EEENSB_IJSE_NSC_ILi14EEEEEEEEENSB_IJNSB_IJSE_SX_EEENSB_IJSI_NSC_ILi512EEEEEENSB_IJSX_NSC_ILi4096EEEEEEEEEEEEEvEENS14_INSA_30SM90_TMA_LOAD_IM2COL_MULTICASTES1O_vEEEENS_8epilogue10collective6detail29Sm90TmaWarpSpecializedAdapterINS1U_15DefaultEpilogueISL_NSB_IJlNSB_IJSE_llEEESX_EEES1Z_NS1T_6thread17LinearCombinationISL_Li1EffLNS20_9ScaleType4KindE0ELNS_15FloatRoundStyleE2ESL_EENS_4gemm15EpilogueDefaultEEEEEvvEEEEvNT_6ParamsE,"",@"SHT_CUDA_INFO"
	.sectionflags	@""
	.align	4


	//----- nvinfo : EIATTR_CUDA_API_VERSION
	.align		4
        /*0000*/ 	.byte	0x04, 0x37
        /*0002*/ 	.short	(.L_18 - .L_17)
.L_17:
        /*0004*/ 	.word	0x00000082


	//----- nvinfo : EIATTR_KPARAM_INFO
	.align		4
.L_18:
        /*0008*/ 	.byte	0x04, 0x17
        /*000a*/ 	.short	(.L_20 - .L_19)
.L_19:
        /*000c*/ 	.word	0x00000000
        /*0010*/ 	.short	0x0000
        /*0012*/ 	.short	0x0070
        /*0014*/ 	.byte	0x00, 0xf0, 0x01, 0x0e


	//----- nvinfo : EIATTR_SPARSE_MMA_MASK
	.align		4
.L_20:
        /*0018*/ 	.byte	0x03, 0x50
        /*001a*/ 	.short	0x0000


	//----- nvinfo : EIATTR_MAXREG_COUNT
	.align		4
        /*001c*/ 	.byte	0x03, 0x1b
        /*001e*/ 	.short	0x00ff


	//----- nvinfo : EIATTR_NUM_BARRIERS
	.align		4
        /*0020*/ 	.byte	0x02, 0x4c
        /*0022*/ 	.byte	0x01
	.zero		1


	//----- nvinfo : EIATTR_MERCURY_ISA_VERSION
	.align		4
        /*0024*/ 	.byte	0x03, 0x5f
        /*0026*/ 	.short	0x0101


	//----- nvinfo : EIATTR_COOP_GROUP_MASK_REGIDS
	.align		4
        /*0028*/ 	.byte	0x04, 0x29
        /*002a*/ 	.short	(.L_22 - .L_21)


	//   ....[0]....
.L_21:
        /*002c*/ 	.word	0xffffffff


	//   ....[1]....
        /*0030*/ 	.word	0xffffffff


	//   ....[2]....
        /*0034*/ 	.word	0xffffffff


	//   ....[3]....
        /*0038*/ 	.word	0xffffffff


	//----- nvinfo : EIATTR_COOP_GROUP_INSTR_OFFSETS
	.align		4
.L_22:
        /*003c*/ 	.byte	0x04, 0x28
        /*003e*/ 	.short	(.L_24 - .L_23)


	//   ....[0]....
.L_23:
        /*0040*/ 	.word	0x00000070


	//   ....[1]....
        /*0044*/ 	.word	0x00000080


	//   ....[2]....
        /*0048*/ 	.word	0x00000140


	//   ....[3]....
        /*004c*/ 	.word	0x00000810


	//----- nvinfo : EIATTR_MBARRIER_INSTR_OFFSETS
	.align		4
.L_24:
        /*0050*/ 	.byte	0x04, 0x39
        /*0052*/ 	.short	(.L_26 - .L_25)


	//   ....[0]....
.L_25:
        /*0054*/ 	.word	0x00000310
        /*0058*/ 	.word	0x000000ff
        /*005c*/ 	.word	0x00038000
        /*0060*/ 	.short	0x0100
        /*0062*/ 	.byte	0x08
	.zero		1


	//   ....[1]....
        /*0064*/ 	.word	0x00000320
        /*0068*/ 	.word	0x000000ff
        /*006c*/ 	.word	0x00038070
        /*0070*/ 	.short	0x0100
        /*0072*/ 	.byte	0x08
	.zero		1


	//   ....[2]....
        /*0074*/ 	.word	0x00000330
        /*0078*/ 	.word	0x000000ff
        /*007c*/ 	.word	0x00038008
        /*0080*/ 	.short	0x0100
        /*0082*/ 	.byte	0x08
	.zero		1


	//   ....[3]....
        /*0084*/ 	.word	0x00000340
        /*0088*/ 	.word	0x000000ff
        /*008c*/ 	.word	0x00038078
        /*0090*/ 	.short	0x0100
        /*0092*/ 	.byte	0x08
	.zero		1


	//   ....[4]....
        /*0094*/ 	.word	0x00000350
        /*0098*/ 	.word	0x000000ff
        /*009c*/ 	.word	0x00038010
        /*00a0*/ 	.short	0x0100
        /*00a2*/ 	.byte	0x08
	.zero		1


	//   ....[5]....
        /*00a4*/ 	.word	0x00000360
        /*00a8*/ 	.word	0x000000ff
        /*00ac*/ 	.word	0x00038080
        /*00b0*/ 	.short	0x0100
        /*00b2*/ 	.byte	0x08
	.zero		1


	//   ....[6]....
        /*00b4*/ 	.word	0x00000370
        /*00b8*/ 	.word	0x000000ff
        /*00bc*/ 	.word	0x00038018
        /*00c0*/ 	.short	0x0100
        /*00c2*/ 	.byte	0x08
	.zero		1


	//   ....[7]....
        /*00c4*/ 	.word	0x00000380
        /*00c8*/ 	.word	0x000000ff
        /*00cc*/ 	.word	0x00038088
        /*00d0*/ 	.short	0x0100
        /*00d2*/ 	.byte	0x08
	.zero		1


	//   ....[8]....
        /*00d4*/ 	.word	0x00000390
        /*00d8*/ 	.word	0x000000ff
        /*00dc*/ 	.word	0x00038020
        /*00e0*/ 	.short	0x0100
        /*00e2*/ 	.byte	0x08
	.zero		1


	//   ....[9]....
        /*00e4*/ 	.word	0x000003a0
        /*00e8*/ 	.word	0x000000ff
        /*00ec*/ 	.word	0x00038090
        /*00f0*/ 	.short	0x0100
        /*00f2*/ 	.byte	0x08
	.zero		1


	//   ....[10]....
        /*00f4*/ 	.word	0x000003b0
        /*00f8*/ 	.word	0x000000ff
        /*00fc*/ 	.word	0x00038028
        /*0100*/ 	.short	0x0100
        /*0102*/ 	.byte	0x08
	.zero		1


	//   ....[11]....
        /*0104*/ 	.word	0x000003c0
        /*0108*/ 	.word	0x000000ff
        /*010c*/ 	.word	0x00038098
        /*0110*/ 	.short	0x0100
        /*0112*/ 	.byte	0x08
	.zero		1


	//   ....[12]....
        /*0114*/ 	.word	0x000003d0
        /*0118*/ 	.word	0x000000ff
        /*011c*/ 	.word	0x00038030
        /*0120*/ 	.short	0x0100
        /*0122*/ 	.byte	0x08
	.zero		1


	//   ....[13]....
        /*0124*/ 	.word	0x000003e0
        /*0128*/ 	.word	0x000000ff
        /*012c*/ 	.word	0x000380a0
        /*0130*/ 	.short	0x0100
        /*0132*/ 	.byte	0x08
	.zero		1


	//   ....[14]....
        /*0134*/ 	.word	0x000003f0
        /*0138*/ 	.word	0x000000ff
        /*013c*/ 	.word	0x00038038
        /*0140*/ 	.short	0x0100
        /*0142*/ 	.byte	0x08
	.zero		1


	//   ....[15]....
        /*0144*/ 	.word	0x00000400
        /*0148*/ 	.word	0x000000ff
        /*014c*/ 	.word	0x000380a8
        /*0150*/ 	.short	0x0100
        /*0152*/ 	.byte	0x08
	.zero		1


	//   ....[16]....
        /*0154*/ 	.word	0x00000410
        /*0158*/ 	.word	0x000000ff
        /*015c*/ 	.word	0x00038040
        /*0160*/ 	.short	0x0100
        /*0162*/ 	.byte	0x08
	.zero		1


	//   ....[17]....
        /*0164*/ 	.word	0x00000420
        /*0168*/ 	.word	0x000000ff
        /*016c*/ 	.word	0x000380b0
        /*0170*/ 	.short	0x0100
        /*0172*/ 	.byte	0x08
	.zero		1


	//   ....[18]....
        /*0174*/ 	.word	0x00000430
        /*0178*/ 	.word	0x000000ff
        /*017c*/ 	.word	0x00038048
        /*0180*/ 	.short	0x0100
        /*0182*/ 	.byte	0x08
	.zero		1


	//   ....[19]....
        /*0184*/ 	.word	0x00000440
        /*0188*/ 	.word	0x000000ff
        /*018c*/ 	.word	0x000380b8
        /*0190*/ 	.short	0x0100
        /*0192*/ 	.byte	0x08
	.zero		1


	//   ....[20]....
        /*0194*/ 	.word	0x00000450
        /*0198*/ 	.word	0x000000ff
        /*019c*/ 	.word	0x00038050
        /*01a0*/ 	.short	0x0100
        /*01a2*/ 	.byte	0x08
	.zero		1


	//   ....[21]....
        /*01a4*/ 	.word	0x00000460
        /*01a8*/ 	.word	0x000000ff
        /*01ac*/ 	.word	0x000380c0
        /*01b0*/ 	.short	0x0100
        /*01b2*/ 	.byte	0x08
	.zero		1


	//   ....[22]....
        /*01b4*/ 	.word	0x00000470
        /*01b8*/ 	.word	0x000000ff
        /*01bc*/ 	.word	0x00038058
        /*01c0*/ 	.short	0x0100
        /*01c2*/ 	.byte	0x08
	.zero		1


	//   ....[23]....
        /*01c4*/ 	.word	0x00000480
        /*01c8*/ 	.word	0x000000ff
        /*01cc*/ 	.word	0x000380c8
        /*01d0*/ 	.short	0x0100
        /*01d2*/ 	.byte	0x08
	.zero		1


	//   ....[24]....
        /*01d4*/ 	.word	0x00000490
        /*01d8*/ 	.word	0x000000ff
        /*01dc*/ 	.word	0x00038060
        /*01e0*/ 	.short	0x0100
        /*01e2*/ 	.byte	0x08
	.zero		1


	//   ....[25]....
        /*01e4*/ 	.word	0x000004a0
        /*01e8*/ 	.word	0x000000ff
        /*01ec*/ 	.word	0x000380d0
        /*01f0*/ 	.short	0x0100
        /*01f2*/ 	.byte	0x08
	.zero		1


	//   ....[26]....
        /*01f4*/ 	.word	0x000004b0
        /*01f8*/ 	.word	0x000000ff
        /*01fc*/ 	.word	0x00038068
        /*0200*/ 	.short	0x0100
        /*0202*/ 	.byte	0x08
	.zero		1


	//   ....[27]....
        /*0204*/ 	.word	0x000004c0
        /*0208*/ 	.word	0x000000ff
        /*020c*/ 	.word	0x000380d8
        /*0210*/ 	.short	0x0100
        /*0212*/ 	.byte	0x08
	.zero		1


	//   ....[28]....
        /*0214*/ 	.word	0x000010f0
        /*0218*/ 	.word	0x00000008
        /*021c*/ 	.word	0x00038000
        /*0220*/ 	.short	0x010a
        /*0222*/ 	.byte	0x3f
	.zero		1


	//   ....[29]....
        /*0224*/ 	.word	0x00001450
        /*0228*/ 	.word	0x0000000b
        /*022c*/ 	.word	0x00038000
        /*0230*/ 	.short	0x010a
        /*0232*/ 	.byte	0x3f
	.zero		1


	//   ....[30]....
        /*0234*/ 	.word	0x00001670
        /*0238*/ 	.word	0x0000000a
        /*023c*/ 	.word	0x00000000
        /*0240*/ 	.short	0x0101
        /*0242*/ 	.byte	0x3f
	.zero		1


	//   ....[31]....
        /*0244*/ 	.word	0x000018d0
        /*0248*/ 	.word	0x00000008
        /*024c*/ 	.word	0x00000000
        /*0250*/ 	.short	0x0101
        /*0252*/ 	.byte	0x3f
	.zero		1


	//   ....[32]....
        /*0254*/ 	.word	0x00004160
        /*0258*/ 	.word	0x00000009
        /*025c*/ 	.word	0x00038070
        /*0260*/ 	.short	0x010a
        /*0262*/ 	.byte	0x3f
	.zero		1


	//   ....[33]....
        /*0264*/ 	.word	0x000047a0
        /*0268*/ 	.word	0x00000002
        /*026c*/ 	.word	0x00000000
        /*0270*/ 	.short	0x010a
        /*0272*/ 	.byte	0x3f
	.zero		1


	//   ....[34]....
        /*0274*/ 	.word	0x00004850
        /*0278*/ 	.word	0x00000002
        /*027c*/ 	.word	0x00000000
        /*0280*/ 	.short	0x010a
        /*0282*/ 	.byte	0x3f
	.zero		1


	//   ....[35]....
        /*0284*/ 	.word	0x00004900
        /*0288*/ 	.word	0x00000002
        /*028c*/ 	.word	0x00000000
        /*0290*/ 	.short	0x010a
        /*0292*/ 	.byte	0x3f
	.zero		1


	//   ....[36]....
        /*0294*/ 	.word	0x000049b0
        /*0298*/ 	.word	0x00000002
        /*029c*/ 	.word	0x00000000
        /*02a0*/ 	.short	0x010a
        /*02a2*/ 	.byte	0x3f
	.zero		1


	//   ....[37]....
        /*02a4*/ 	.word	0x00004a60
        /*02a8*/ 	.word	0x00000002
        /*02ac*/ 	.word	0x00000000
        /*02b0*/ 	.short	0x010a
        /*02b2*/ 	.byte	0x3f
	.zero		1


	//   ....[38]....
        /*02b4*/ 	.word	0x00004b10
        /*02b8*/ 	.word	0x00000002
        /*02bc*/ 	.word	0x00000000
        /*02c0*/ 	.short	0x010a
        /*02c2*/ 	.byte	0x3f
	.zero		1


	//   ....[39]....
        /*02c4*/ 	.word	0x00004bc0
        /*02c8*/ 	.word	0x00000002
        /*02cc*/ 	.word	0x00000000
        /*02d0*/ 	.short	0x010a
        /*02d2*/ 	.byte	0x3f
	.zero		1


	//   ....[40]....
        /*02d4*/ 	.word	0x00004c70
        /*02d8*/ 	.word	0x00000002
        /*02dc*/ 	.word	0x00000000
        /*02e0*/ 	.short	0x010a
        /*02e2*/ 	.byte	0x3f
	.zero		1


	//   ....[41]....
        /*02e4*/ 	.word	0x00004d20
        /*02e8*/ 	.word	0x00000002
        /*02ec*/ 	.word	0x00000000
        /*02f0*/ 	.short	0x010a
        /*02f2*/ 	.byte	0x3f
	.zero		1


	//   ....[42]....
        /*02f4*/ 	.word	0x00004dd0
        /*02f8*/ 	.word	0x00000002
        /*02fc*/ 	.word	0x00000000
        /*0300*/ 	.short	0x010a
        /*0302*/ 	.byte	0x3f
	.zero		1


	//   ....[43]....
        /*0304*/ 	.word	0x00004e80
        /*0308*/ 	.word	0x00000002
        /*030c*/ 	.word	0x00000000
        /*0310*/ 	.short	0x010a
        /*0312*/ 	.byte	0x3f
	.zero		1


	//   ....[44]....
        /*0314*/ 	.word	0x00004f30
        /*0318*/ 	.word	0x00000002
        /*031c*/ 	.word	0x00000000
        /*0320*/ 	.short	0x010a
        /*0322*/ 	.byte	0x3f
	.zero		1


	//   ....[45]....
        /*0324*/ 	.word	0x00004fe0
        /*0328*/ 	.word	0x00000002
        /*032c*/ 	.word	0x00000000
        /*0330*/ 	.short	0x010a
        /*0332*/ 	.byte	0x3f
	.zero		1


	//   ....[46]....
        /*0334*/ 	.word	0x00005090
        /*0338*/ 	.word	0x0000000b
        /*033c*/ 	.word	0x00000000
        /*0340*/ 	.short	0x010a
        /*0342*/ 	.byte	0x3f
	.zero		1


	//----- nvinfo : EIATTR_NUM_MBARRIERS
	.align		4
.L_26:
        /*0344*/ 	.byte	0x03, 0x38
        /*0346*/ 	.short	0x001c


	//----- nvinfo : EIATTR_EXIT_INSTR_OFFSETS
	.align		4
        /*0348*/ 	.byte	0x04, 0x1c
        /*034a*/ 	.short	(.L_28 - .L_27)


	//   ....[0]....
.L_27:
        /*034c*/ 	.word	0x00000f20


	//   ....[1]....
        /*0350*/ 	.word	0x00001b10


	//   ....[2]....
        /*0354*/ 	.word	0x00001c20


	//   ....[3]....
        /*0358*/ 	.word	0x00003540


	//   ....[4]....
        /*035c*/ 	.word	0x00003570


	//   ....[5]....
        /*0360*/ 	.word	0x00003f40


	//   ....[6]....
        /*0364*/ 	.word	0x00003f70


	//   ....[7]....
        /*0368*/ 	.word	0x00003f90


	//   ....[8]....
        /*036c*/ 	.word	0x000046b0


	//   ....[9]....
        /*0370*/ 	.word	0x000050c0


	//----- nvinfo : EIATTR_MAX_THREADS
	.align		4
.L_28:
        /*0374*/ 	.byte	0x04, 0x05
        /*0376*/ 	.short	(.L_30 - .L_29)
.L_29:
        /*0378*/ 	.word	0x00000100
        /*037c*/ 	.word	0x00000001
        /*0380*/ 	.word	0x00000001


	//----- nvinfo : EIATTR_CRS_STACK_SIZE
	.align		4
.L_30:
        /*0384*/ 	.byte	0x04, 0x1e
        /*0386*/ 	.short	(.L_32 - .L_31)
.L_31:
        /*0388*/ 	.word	0x00000000


	//----- nvinfo : EIATTR_CBANK_PARAM_SIZE
	.align		4
.L_32:
        /*038c*/ 	.byte	0x03, 0x19
        /*038e*/ 	.short	0x03f0


	//----- nvinfo : EIATTR_PARAM_CBANK
	.align		4
        /*0390*/ 	.byte	0x04, 0x0a
        /*0392*/ 	.short	(.L_34 - .L_33)
	.align		4
.L_33:
        /*0394*/ 	.word	index@(.nv.constant0._ZN7cutlass13device_kernelINS_4conv6kernel13ConvUniversalINS1_16ConvProblemShapeILNS1_8OperatorE2ELi2EEENS1_10collective14CollectiveConvINS1_46MainloopSm90TmaGmmaWarpSpecializedImplicitGemmILS5_2ELi14ELi2EN4cute5tupleIJNSA_1CILi2EEENSC_ILi1EEESE_EEENS1_36KernelImplicitTmaWarpSpecializedSm90ELi1EEENSB_IJNSC_ILi64EEENSB_IJSI_EEESJ_EEENS_10bfloat16_tESL_NSA_8TiledMMAINSA_8MMA_AtomIJNSA_4SM904GMMA27MMA_64x64x16_F32BF16BF16_SSILNSP_5MajorE1ELSR_1ELNSP_7ScaleInE1ELSS_1EEEEEENSA_6LayoutINSB_IJSE_SE_SE_EEENSB_IJNSC_ILi0EEESX_SX_EEEEENSB_IJNSA_10UnderscoreES10_S10_EEEEENS7_6detail26Sm90ImplicitGemmTileTraitsINSA_13SM90_TMA_LOADENSA_14ComposedLayoutINSA_7SwizzleILi3ELi4ELi3EEENSA_18smem_ptr_flag_bitsILi16EEENSV_INSB_IJNSB_IJSI_SE_EEENSB_IJNSC_ILi8EEES1C_EEENSB_IJSE_NSC_ILi14EEEEEEEEENSB_IJNSB_IJSE_SX_EEENSB_IJSI_NSC_ILi512EEEEEENSB_IJSX_NSC_ILi4096EEEEEEEEEEEEEvEENS14_INSA_30SM90_TMA_LOAD_IM2COL_MULTICASTES1O_vEEEENS_8epilogue10collective6detail29Sm90TmaWarpSpecializedAdapterINS1U_15DefaultEpilogueISL_NSB_IJlNSB_IJSE_llEEESX_EEES1Z_NS1T_6thread17LinearCombinationISL_Li1EffLNS20_9ScaleType4KindE0ELNS_15FloatRoundStyleE2ESL_EENS_4gemm15EpilogueDefaultEEEEEvvEEEEvNT_6ParamsE)
        /*0398*/ 	.short	0x0210
        /*039a*/ 	.short	0x03f0


	//----- nvinfo : EIATTR_SW_WAR
	.align		4
.L_34:
        /*039c*/ 	.byte	0x04, 0x36
        /*039e*/ 	.short	(.L_36 - .L_35)
.L_35:
        /*03a0*/ 	.word	0x00000008
.L_36:


//--------------------- .nv.callgraph             --------------------------
	.section	.nv.callgraph,"",@"SHT_CUDA_CALLGRAPH"
	.align	4
	.sectionentsize	8
	.align		4
        /*0000*/ 	.word	0x00000000
	.align		4
        /*0004*/ 	.word	0xffffffff
	.align		4
        /*0008*/ 	.word	0x00000000
	.align		4
        /*000c*/ 	.word	0xfffffffe
	.align		4
        /*0010*/ 	.word	0x00000000
	.align		4
        /*0014*/ 	.word	0xfffffffd
	.align		4
        /*0018*/ 	.word	0x00000000
	.align		4
        /*001c*/ 	.word	0xfffffffc


//--------------------- .nv.constant4             --------------------------
	.section	.nv.constant4,"a",@progbits
	.align	8
	.align		8
.nv.constant4:
        /*0000*/ 	.dword	_ZN39_INTERNAL_71b3e71e_4_k_cu_cce7e7a2_29004cuda3std3__45__cpo5beginE
	.align		8
        /*0008*/ 	.dword	_ZN39_INTERNAL_71b3e71e_4_k_cu_cce7e7a2_29004cuda3std3__45__cpo3endE
	.align		8
        /*0010*/ 	.dword	_ZN39_INTERNAL_71b3e71e_4_k_cu_cce7e7a2_29004cuda3std3__45__cpo6cbeginE
	.align		8
        /*0018*/ 	.dword	_ZN39_INTERNAL_71b3e71e_4_k_cu_cce7e7a2_29004cuda3std3__45__cpo4cendE
	.align		8
        /*0020*/ 	.dword	_ZN39_INTERNAL_71b3e71e_4_k_cu_cce7e7a2_29004cuda3std3__441_GLOBAL__N__71b3e71e_4_k_cu_cce7e7a2_29006ignoreE
	.align		8
        /*0028*/ 	.dword	_ZN39_INTERNAL_71b3e71e_4_k_cu_cce7e7a2_29004cuda3std3__419piecewise_constructE
	.align		8
        /*0030*/ 	.dword	_ZN39_INTERNAL_71b3e71e_4_k_cu_cce7e7a2_29004cuda3std3__48in_placeE
	.align		8
        /*0038*/ 	.dword	_ZN39_INTERNAL_71b3e71e_4_k_cu_cce7e7a2_29004cuda3std6ranges3__45__cpo4swapE
	.align		8
        /*0040*/ 	.dword	_ZN39_INTERNAL_71b3e71e_4_k_cu_cce7e7a2_29004cuda3std6ranges3__45__cpo9iter_moveE
	.align		8
        /*0048*/ 	.dword	_ZN39_INTERNAL_71b3e71e_4_k_cu_cce7e7a2_29004cute7productE
	.align		8
        /*0050*/ 	.dword	_ZN39_INTERNAL_71b3e71e_4_k_cu_cce7e7a2_29004cute1_E


//--------------------- .text._ZN7cutlass13device_kernelINS_4conv6kernel13ConvUniversalINS1_16ConvProblemShapeILNS1_8OperatorE2ELi2EEENS1_10collective14CollectiveConvINS1_46MainloopSm90TmaGmmaWarpSpecializedImplicitGemmILS5_2ELi14ELi2EN4cute5tupleIJNSA_1CILi2EEENSC_ILi1EEESE_EEENS1_36KernelImplicitTmaWarpSpecializedSm90ELi1EEENSB_IJNSC_ILi64EEENSB_IJSI_EEESJ_EEENS_10bfloat16_tESL_NSA_8TiledMMAINSA_8MMA_AtomIJNSA_4SM904GMMA27MMA_64x64x16_F32BF16BF16_SSILNSP_5MajorE1ELSR_1ELNSP_7ScaleInE1ELSS_1EEEEEENSA_6LayoutINSB_IJSE_SE_SE_EEENSB_IJNSC_ILi0EEESX_SX_EEEEENSB_IJNSA_10UnderscoreES10_S10_EEEEENS7_6detail26Sm90ImplicitGemmTileTraitsINSA_13SM90_TMA_LOADENSA_14ComposedLayoutINSA_7SwizzleILi3ELi4ELi3EEENSA_18smem_ptr_flag_bitsILi16EEENSV_INSB_IJNSB_IJSI_SE_EEENSB_IJNSC_ILi8EEES1C_EEENSB_IJSE_NSC_ILi14EEEEEEEEENSB_IJNSB_IJSE_SX_EEENSB_IJSI_NSC_ILi512EEEEEENSB_IJSX_NSC_ILi4096EEEEEEEEEEEEEvEENS14_INSA_30SM90_TMA_LOAD_IM2COL_MULTICASTES1O_vEEEENS_8epilogue10collective6detail29Sm90TmaWarpSpecializedAdapterINS1U_15DefaultEpilogueISL_NSB_IJlNSB_IJSE_llEEESX_EEES1Z_NS1T_6thread17LinearCombinationISL_Li1EffLNS20_9ScaleType4KindE0ELNS_15FloatRoundStyleE2ESL_EENS_4gemm15EpilogueDefaultEEEEEvvEEEEvNT_6ParamsE --------------------------
	.section	.text._ZN7cutlass13device_kernelINS_4conv6kernel13ConvUniversalINS1_16ConvProblemShapeILNS1_8OperatorE2ELi2EEENS1_10collective14CollectiveConvINS1_46MainloopSm90TmaGmmaWarpSpecializedImplicitGemmILS5_2ELi14ELi2EN4cute5tupleIJNSA_1CILi2EEENSC_ILi1EEESE_EEENS1_36KernelImplicitTmaWarpSpecializedSm90ELi1EEENSB_IJNSC_ILi64EEENSB_IJSI_EEESJ_EEENS_10bfloat16_tESL_NSA_8TiledMMAINSA_8MMA_AtomIJNSA_4SM904GMMA27MMA_64x64x16_F32BF16BF16_SSILNSP_5MajorE1ELSR_1ELNSP_7ScaleInE1ELSS_1EEEEEENSA_6LayoutINSB_IJSE_SE_SE_EEENSB_IJNSC_ILi0EEESX_SX_EEEEENSB_IJNSA_10UnderscoreES10_S10_EEEEENS7_6detail26Sm90ImplicitGemmTileTraitsINSA_13SM90_TMA_LOADENSA_14ComposedLayoutINSA_7SwizzleILi3ELi4ELi3EEENSA_18smem_ptr_flag_bitsILi16EEENSV_INSB_IJNSB_IJSI_SE_EEENSB_IJNSC_ILi8EEES1C_EEENSB_IJSE_NSC_ILi14EEEEEEEEENSB_IJNSB_IJSE_SX_EEENSB_IJSI_NSC_ILi512EEEEEENSB_IJSX_NSC_ILi4096EEEEEEEEEEEEEvEENS14_INSA_30SM90_TMA_LOAD_IM2COL_MULTICASTES1O_vEEEENS_8epilogue10collective6detail29Sm90TmaWarpSpecializedAdapterINS1U_15DefaultEpilogueISL_NSB_IJlNSB_IJSE_llEEESX_EEES1Z_NS1T_6thread17LinearCombinationISL_Li1EffLNS20_9ScaleType4KindE0ELNS_15FloatRoundStyleE2ESL_EENS_4gemm15EpilogueDefaultEEEEEvvEEEEvNT_6ParamsE,"ax",@progbits
	.align	128
.text._ZN7cutlass13device_kernelINS_4conv6kernel13ConvUniversalINS1_16ConvProblemShapeILNS1_8OperatorE2ELi2EEENS1_10collective14CollectiveConvINS1_46MainloopSm90TmaGmmaWarpSpecializedImplicitGemmILS5_2ELi14ELi2EN4cute5tupleIJNSA_1CILi2EEENSC_ILi1EEESE_EEENS1_36KernelImplicitTmaWarpSpecializedSm90ELi1EEENSB_IJNSC_ILi64EEENSB_IJSI_EEESJ_EEENS_10bfloat16_tESL_NSA_8TiledMMAINSA_8MMA_AtomIJNSA_4SM904GMMA27MMA_64x64x16_F32BF16BF16_SSILNSP_5MajorE1ELSR_1ELNSP_7ScaleInE1ELSS_1EEEEEENSA_6LayoutINSB_IJSE_SE_SE_EEENSB_IJNSC_ILi0EEESX_SX_EEEEENSB_IJNSA_10UnderscoreES10_S10_EEEEENS7_6detail26Sm90ImplicitGemmTileTraitsINSA_13SM90_TMA_LOADENSA_14ComposedLayoutINSA_7SwizzleILi3ELi4ELi3EEENSA_18smem_ptr_flag_bitsILi16EEENSV_INSB_IJNSB_IJSI_SE_EEENSB_IJNSC_ILi8EEES1C_EEENSB_IJSE_NSC_ILi14EEEEEEEEENSB_IJNSB_IJSE_SX_EEENSB_IJSI_NSC_ILi512EEEEEENSB_IJSX_NSC_ILi4096EEEEEEEEEEEEEvEENS14_INSA_30SM90_TMA_LOAD_IM2COL_MULTICASTES1O_vEEEENS_8epilogue10collective6detail29Sm90TmaWarpSpecializedAdapterINS1U_15DefaultEpilogueISL_NSB_IJlNSB_IJSE_llEEESX_EEES1Z_NS1T_6thread17LinearCombinationISL_Li1EffLNS20_9ScaleType4KindE0ELNS_15FloatRoundStyleE2ESL_EENS_4gemm15EpilogueDefaultEEEEEvvEEEEvNT_6ParamsE:
        .type           _ZN7cutlass13device_kernelINS_4conv6kernel13ConvUniversalINS1_16ConvProblemShapeILNS1_8OperatorE2ELi2EEENS1_10collective14CollectiveConvINS1_46MainloopSm90TmaGmmaWarpSpecializedImplicitGemmILS5_2ELi14ELi2EN4cute5tupleIJNSA_1CILi2EEENSC_ILi1EEESE_EEENS1_36KernelImplicitTmaWarpSpecializedSm90ELi1EEENSB_IJNSC_ILi64EEENSB_IJSI_EEESJ_EEENS_10bfloat16_tESL_NSA_8TiledMMAINSA_8MMA_AtomIJNSA_4SM904GMMA27MMA_64x64x16_F32BF16BF16_SSILNSP_5MajorE1ELSR_1ELNSP_7ScaleInE1ELSS_1EEEEEENSA_6LayoutINSB_IJSE_SE_SE_EEENSB_IJNSC_ILi0EEESX_SX_EEEEENSB_IJNSA_10UnderscoreES10_S10_EEEEENS7_6detail26Sm90ImplicitGemmTileTraitsINSA_13SM90_TMA_LOADENSA_14ComposedLayoutINSA_7SwizzleILi3ELi4ELi3EEENSA_18smem_ptr_flag_bitsILi16EEENSV_INSB_IJNSB_IJSI_SE_EEENSB_IJNSC_ILi8EEES1C_EEENSB_IJSE_NSC_ILi14EEEEEEEEENSB_IJNSB_IJSE_SX_EEENSB_IJSI_NSC_ILi512EEEEEENSB_IJSX_NSC_ILi4096EEEEEEEEEEEEEvEENS14_INSA_30SM90_TMA_LOAD_IM2COL_MULTICASTES1O_vEEEENS_8epilogue10collective6detail29Sm90TmaWarpSpecializedAdapterINS1U_15DefaultEpilogueISL_NSB_IJlNSB_IJSE_llEEESX_EEES1Z_NS1T_6thread17LinearCombinationISL_Li1EffLNS20_9ScaleType4KindE0ELNS_15FloatRoundStyleE2ESL_EENS_4gemm15EpilogueDefaultEEEEEvvEEEEvNT_6ParamsE,@function
        .size           _ZN7cutlass13device_kernelINS_4conv6kernel13ConvUniversalINS1_16ConvProblemShapeILNS1_8OperatorE2ELi2EEENS1_10collective14CollectiveConvINS1_46MainloopSm90TmaGmmaWarpSpecializedImplicitGemmILS5_2ELi14ELi2EN4cute5tupleIJNSA_1CILi2EEENSC_ILi1EEESE_EEENS1_36KernelImplicitTmaWarpSpecializedSm90ELi1EEENSB_IJNSC_ILi64EEENSB_IJSI_EEESJ_EEENS_10bfloat16_tESL_NSA_8TiledMMAINSA_8MMA_AtomIJNSA_4SM904GMMA27MMA_64x64x16_F32BF16BF16_SSILNSP_5MajorE1ELSR_1ELNSP_7ScaleInE1ELSS_1EEEEEENSA_6LayoutINSB_IJSE_SE_SE_EEENSB_IJNSC_ILi0EEESX_SX_EEEEENSB_IJNSA_10UnderscoreES10_S10_EEEEENS7_6detail26Sm90ImplicitGemmTileTraitsINSA_13SM90_TMA_LOADENSA_14ComposedLayoutINSA_7SwizzleILi3ELi4ELi3EEENSA_18smem_ptr_flag_bitsILi16EEENSV_INSB_IJNSB_IJSI_SE_EEENSB_IJNSC_ILi8EEES1C_EEENSB_IJSE_NSC_ILi14EEEEEEEEENSB_IJNSB_IJSE_SX_EEENSB_IJSI_NSC_ILi512EEEEEENSB_IJSX_NSC_ILi4096EEEEEEEEEEEEEvEENS14_INSA_30SM90_TMA_LOAD_IM2COL_MULTICASTES1O_vEEEENS_8epilogue10collective6detail29Sm90TmaWarpSpecializedAdapterINS1U_15DefaultEpilogueISL_NSB_IJlNSB_IJSE_llEEESX_EEES1Z_NS1T_6thread17LinearCombinationISL_Li1EffLNS20_9ScaleType4KindE0ELNS_15FloatRoundStyleE2ESL_EENS_4gemm15EpilogueDefaultEEEEEvvEEEEvNT_6ParamsE,(.L_x_112 - _ZN7cutlass13device_kernelINS_4conv6kernel13ConvUniversalINS1_16ConvProblemShapeILNS1_8OperatorE2ELi2EEENS1_10collective14CollectiveConvINS1_46MainloopSm90TmaGmmaWarpSpecializedImplicitGemmILS5_2ELi14ELi2EN4cute5tupleIJNSA_1CILi2EEENSC_ILi1EEESE_EEENS1_36KernelImplicitTmaWarpSpecializedSm90ELi1EEENSB_IJNSC_ILi64EEENSB_IJSI_EEESJ_EEENS_10bfloat16_tESL_NSA_8TiledMMAINSA_8MMA_AtomIJNSA_4SM904GMMA27MMA_64x64x16_F32BF16BF16_SSILNSP_5MajorE1ELSR_1ELNSP_7ScaleInE1ELSS_1EEEEEENSA_6LayoutINSB_IJSE_SE_SE_EEENSB_IJNSC_ILi0EEESX_SX_EEEEENSB_IJNSA_10UnderscoreES10_S10_EEEEENS7_6detail26Sm90ImplicitGemmTileTraitsINSA_13SM90_TMA_LOADENSA_14ComposedLayoutINSA_7SwizzleILi3ELi4ELi3EEENSA_18smem_ptr_flag_bitsILi16EEENSV_INSB_IJNSB_IJSI_SE_EEENSB_IJNSC_ILi8EEES1C_EEENSB_IJSE_NSC_ILi14EEEEEEEEENSB_IJNSB_IJSE_SX_EEENSB_IJSI_NSC_ILi512EEEEEENSB_IJSX_NSC_ILi4096EEEEEEEEEEEEEvEENS14_INSA_30SM90_TMA_LOAD_IM2COL_MULTICASTES1O_vEEEENS_8epilogue10collective6detail29Sm90TmaWarpSpecializedAdapterINS1U_15DefaultEpilogueISL_NSB_IJlNSB_IJSE_llEEESX_EEES1Z_NS1T_6thread17LinearCombinationISL_Li1EffLNS20_9ScaleType4KindE0ELNS_15FloatRoundStyleE2ESL_EENS_4gemm15EpilogueDefaultEEEEEvvEEEEvNT_6ParamsE)
        .other          _ZN7cutlass13device_kernelINS_4conv6kernel13ConvUniversalINS1_16ConvProblemShapeILNS1_8OperatorE2ELi2EEENS1_10collective14CollectiveConvINS1_46MainloopSm90TmaGmmaWarpSpecializedImplicitGemmILS5_2ELi14ELi2EN4cute5tupleIJNSA_1CILi2EEENSC_ILi1EEESE_EEENS1_36KernelImplicitTmaWarpSpecializedSm90ELi1EEENSB_IJNSC_ILi64EEENSB_IJSI_EEESJ_EEENS_10bfloat16_tESL_NSA_8TiledMMAINSA_8MMA_AtomIJNSA_4SM904GMMA27MMA_64x64x16_F32BF16BF16_SSILNSP_5MajorE1ELSR_1ELNSP_7ScaleInE1ELSS_1EEEEEENSA_6LayoutINSB_IJSE_SE_SE_EEENSB_IJNSC_ILi0EEESX_SX_EEEEENSB_IJNSA_10UnderscoreES10_S10_EEEEENS7_6detail26Sm90ImplicitGemmTileTraitsINSA_13SM90_TMA_LOADENSA_14ComposedLayoutINSA_7SwizzleILi3ELi4ELi3EEENSA_18smem_ptr_flag_bitsILi16EEENSV_INSB_IJNSB_IJSI_SE_EEENSB_IJNSC_ILi8EEES1C_EEENSB_IJSE_NSC_ILi14EEEEEEEEENSB_IJNSB_IJSE_SX_EEENSB_IJSI_NSC_ILi512EEEEEENSB_IJSX_NSC_ILi4096EEEEEEEEEEEEEvEENS14_INSA_30SM90_TMA_LOAD_IM2COL_MULTICASTES1O_vEEEENS_8epilogue10collective6detail29Sm90TmaWarpSpecializedAdapterINS1U_15DefaultEpilogueISL_NSB_IJlNSB_IJSE_llEEESX_EEES1Z_NS1T_6thread17LinearCombinationISL_Li1EffLNS20_9ScaleType4KindE0ELNS_15FloatRoundStyleE2ESL_EENS_4gemm15EpilogueDefaultEEEEEvvEEEEvNT_6ParamsE,@"STO_CUDA_ENTRY STV_DEFAULT"
_ZN7cutlass13device_kernelINS_4conv6kernel13ConvUniversalINS1_16ConvProblemShapeILNS1_8OperatorE2ELi2EEENS1_10collective14CollectiveConvINS1_46MainloopSm90TmaGmmaWarpSpecializedImplicitGemmILS5_2ELi14ELi2EN4cute5tupleIJNSA_1CILi2EEENSC_ILi1EEESE_EEENS1_36KernelImplicitTmaWarpSpecializedSm90ELi1EEENSB_IJNSC_ILi64EEENSB_IJSI_EEESJ_EEENS_10bfloat16_tESL_NSA_8TiledMMAINSA_8MMA_AtomIJNSA_4SM904GMMA27MMA_64x64x16_F32BF16BF16_SSILNSP_5MajorE1ELSR_1ELNSP_7ScaleInE1ELSS_1EEEEEENSA_6LayoutINSB_IJSE_SE_SE_EEENSB_IJNSC_ILi0EEESX_SX_EEEEENSB_IJNSA_10UnderscoreES10_S10_EEEEENS7_6detail26Sm90ImplicitGemmTileTraitsINSA_13SM90_TMA_LOADENSA_14ComposedLayoutINSA_7SwizzleILi3ELi4ELi3EEENSA_18smem_ptr_flag_bitsILi16EEENSV_INSB_IJNSB_IJSI_SE_EEENSB_IJNSC_ILi8EEES1C_EEENSB_IJSE_NSC_ILi14EEEEEEEEENSB_IJNSB_IJSE_SX_EEENSB_IJSI_NSC_ILi512EEEEEENSB_IJSX_NSC_ILi4096EEEEEEEEEEEEEvEENS14_INSA_30SM90_TMA_LOAD_IM2COL_MULTICASTES1O_vEEEENS_8epilogue10collective6detail29Sm90TmaWarpSpecializedAdapterINS1U_15DefaultEpilogueISL_NSB_IJlNSB_IJSE_llEEESX_EEES1Z_NS1T_6thread17LinearCombinationISL_Li1EffLNS20_9ScaleType4KindE0ELNS_15FloatRoundStyleE2ESL_EENS_4gemm15EpilogueDefaultEEEEEvvEEEEvNT_6ParamsE:
[----:B------:R-:W-:Y:S01]  /*0000*/  LDC R1, c[0x0][0x28] ;  /* 0x00000a00ff017b82 */ /* 0x000fe20000000800 */
[----:B------:R-:W0:Y:S01]  /*0010*/  S2R R7, SR_TID.X ;  /* 0x0000000000077919 */ /* 0x000e220000002100 */
[----:B------:R-:W-:Y:S01]  /*0020*/  ELECT P0, URZ, PT ;  /* 0x00000000003f782f */ /* 0x000fe20003800000 */
[----:B------:R-:W-:Y:S01]  /*0030*/  BSSY B0, `(.L_x_0) ;  /* 0x0000010000007945 */ /* 0x000fe20003800000 */
[----:B------:R-:W1:Y:S01]  /*0040*/  S2R R8, SR_CTAID.X ;  /* 0x0000000000087919 */ /* 0x000e620000002500 */
[--C-:B0-----:R-:W-:Y:S02]  /*0050*/  SHF.R.U32.HI R0, RZ, 0x5, R7.reuse ;  /* 0x00000005ff007819 */ /* 0x101fe40000011607 */
[----:B------:R-:W-:-:S03]  /*0060*/  SHF.R.U32.HI R9, RZ, 0x7, R7 ;  /* 0x00000007ff097819 */ /* 0x000fc60000011607 */
[----:B------:R-:W0:Y:S04]  /*0070*/  SHFL.IDX PT, R12, R0, RZ, 0x1f ;  /* 0x00001fff000c7589 */ /* 0x000e2800000e0000 */
[----:B------:R-:W2:Y:S01]  /*0080*/  SHFL.IDX PT, R9, R9, RZ, 0x1f ;  /* 0x00001fff09097589 */ /* 0x000ea200000e0000 */
[----:B0-----:R-:W-:-:S13]  /*0090*/  ISETP.NE.OR P0, PT, R12, RZ, !P0 ;  /* 0x000000ff0c00720c */ /* 0x001fda0004705670 */
[----:B-12---:R-:W-:Y:S05]  /*00a0*/  @P0 BRA `(.L_x_1) ;  /* 0x0000000000200947 */ /* 0x006fea0003800000 */
[----:B------:R-:W-:Y:S02]  /*00b0*/  ULDC.64 UR4, c[0x0][0x198] ;  /* 0x0000660000047ab9 */ /* 0x000fe40000000a00 */
[----:B------:R-:W-:Y:S02]  /*00c0*/  UIADD3 UR6, UP0, UR4, 0xf0, URZ ;  /* 0x000000f004067890 */ /* 0x000fe4000ff1e03f */
[----:B------:R-:W-:Y:S02]  /*00d0*/  UIADD3 UR4, UP1, UR4, 0x1f0, URZ ;  /* 0x000001f004047890 */ /* 0x000fe4000ff3e03f */
[----:B------:R-:W-:Y:S02]  /*00e0*/  UIADD3.X UR7, URZ, UR5, URZ, UP0, !UPT ;  /* 0x000000053f077290 */ /* 0x000fe400087fe43f */
[----:B------:R-:W-:-:S07]  /*00f0*/  UIADD3.X UR5, URZ, UR5, URZ, UP1, !UPT ;  /* 0x000000053f057290 */ /* 0x000fce0008ffe43f */
[----:B------:R0:W-:Y:S02]  /*0100*/  UTMACCTL.PF [UR6] ;  /* 0x00000000060079b9 */ /* 0x0001e40008040000 */
[----:B------:R0:W-:Y:S02]  /*0110*/  UTMACCTL.PF [UR4] ;  /* 0x00000000040079b9 */ /* 0x0001e40008040000 */
[----:B0-----:R-:W-:Y:S01]  /*0120*/  NOP ;  /* 0x0000000000007918 */ /* 0x001fe20000000000 */
.L_x_1:
[----:B------:R-:W-:Y:S05]  /*0130*/  BSYNC B0 ;  /* 0x0000000000007941 */ /* 0x000fea0003800000 */
.L_x_0:
[----:B------:R-:W0:Y:S01]  /*0140*/  SHFL.IDX PT, R0, R0, RZ, 0x1f ;  /* 0x00001fff00007589 */ /* 0x000e2200000e0000 */
[----:B------:R-:W-:Y:S02]  /*0150*/  SHF.R.S32.HI R2, RZ, 0x1f, R7 ;  /* 0x0000001fff027819 */ /* 0x000fe40000011407 */
[----:B------:R-:W-:Y:S01]  /*0160*/  I2FP.F32.U32 R4, R8 ;  /* 0x0000000800047245 */ /* 0x000fe20000201000 */
[----:B------:R-:W1:Y:S01]  /*0170*/  S2R R11, SR_CTAID.Y ;  /* 0x00000000000b7919 */ /* 0x000e620000002600 */
[----:B------:R-:W-:-:S04]  /*0180*/  LEA.HI R2, R2, R7, RZ, 0x7 ;  /* 0x0000000702027211 */ /* 0x000fc800078f38ff */
[----:B------:R-:W-:-:S05]  /*0190*/  LOP3.LUT R2, R2, 0xffffff80, RZ, 0xc0, !PT ;  /* 0xffffff8002027812 */ /* 0x000fca00078ec0ff */
[----:B------:R-:W-:-:S05]  /*01a0*/  IMAD.IADD R10, R7, 0x1, -R2 ;  /* 0x00000001070a7824 */ /* 0x000fca00078e0a02 */
[----:B------:R-:W-:-:S04]  /*01b0*/  SHF.R.S32.HI R3, RZ, 0x1f, R10 ;  /* 0x0000001fff037819 */ /* 0x000fc8000001140a */
[----:B------:R-:W-:Y:S02]  /*01c0*/  LEA.HI R3, R3, R10, RZ, 0x3 ;  /* 0x0000000a03037211 */ /* 0x000fe400078f18ff */
[----:B0-----:R-:W-:Y:S02]  /*01d0*/  ISETP.NE.AND P0, PT, R0, RZ, PT ;  /* 0x000000ff0000720c */ /* 0x001fe40003f05270 */
[--C-:B------:R-:W-:Y:S02]  /*01e0*/  SHF.R.S32.HI R2, RZ, 0x3, R3.reuse ;  /* 0x00000003ff027819 */ /* 0x100fe40000011403 */
[----:B------:R-:W-:Y:S02]  /*01f0*/  SHF.R.S32.HI R3, RZ, 0x1f, R3 ;  /* 0x0000001fff037819 */ /* 0x000fe40000011403 */
[----:B------:R-:W-:-:S07]  /*0200*/  SHF.R.S32.HI R5, RZ, 0x1f, R0 ;  /* 0x0000001fff057819 */ /* 0x000fce0000011400 */
[----:B-1----:R-:W-:Y:S05]  /*0210*/  @P0 BRA `(.L_x_2) ;  /* 0x0000000000b40947 */ /* 0x002fea0003800000 */
[----:B------:R-:W-:Y:S01]  /*0220*/  ELECT P0, URZ, PT ;  /* 0x00000000003f782f */ /* 0x000fe20003800000 */
[----:B------:R-:W-:-:S12]  /*0230*/  BSSY B0, `(.L_x_2) ;  /* 0x000002b000007945 */ /* 0x000fd80003800000 */
[----:B------:R-:W-:Y:S05]  /*0240*/  @!P0 BRA `(.L_x_3) ;  /* 0x0000000000a48947 */ /* 0x000fea0003800000 */
[----:B------:R-:W0:Y:S01]  /*0250*/  S2UR UR8, SR_CgaCtaId ;  /* 0x00000000000879c3 */ /* 0x000e220000008800 */
[----:B------:R-:W-:Y:S01]  /*0260*/  UMOV UR4, 0x400 ;  /* 0x0000040000047882 */ /* 0x000fe20000000000 */
[----:B------:R-:W-:Y:S01]  /*0270*/  UMOV UR5, 0x1 ;  /* 0x0000000100057882 */ /* 0x000fe20000000000 */
[----:B------:R-:W-:Y:S02]  /*0280*/  UMOV UR6, 0x2 ;  /* 0x0000000200067882 */ /* 0x000fe40000000000 */
[----:B------:R-:W-:-:S04]  /*0290*/  UIADD3 UR6, -UR6, 0x100000, URZ ;  /* 0x0010000006067890 */ /* 0x000fc8000fffe13f */
[----:B------:R-:W-:Y:S02]  /*02a0*/  USHF.L.U32 UR7, UR6, 0xb, URZ ;  /* 0x0000000b06077899 */ /* 0x000fe4000800063f */
[----:B------:R-:W-:Y:S02]  /*02b0*/  USHF.L.U32 UR6, UR6, 0x1, URZ ;  /* 0x0000000106067899 */ /* 0x000fe4000800063f */
[----:B0-----:R-:W-:Y:S02]  /*02c0*/  ULEA UR8, UR8, UR4, 0x18 ;  /* 0x0000000408087291 */ /* 0x001fe4000f8ec03f */
[----:B------:R-:W-:-:S04]  /*02d0*/  UIADD3 UR4, -UR5, 0x100000, URZ ;  /* 0x0010000005047890 */ /* 0x000fc8000fffe13f */
[----:B------:R-:W-:Y:S02]  /*02e0*/  USHF.L.U32 UR5, UR4, 0xb, URZ ;  /* 0x0000000b04057899 */ /* 0x000fe4000800063f */
[----:B------:R-:W-:Y:S01]  /*02f0*/  USHF.L.U32 UR4, UR4, 0x1, URZ ;  /* 0x0000000104047899 */ /* 0x000fe2000800063f */
[----:B------:R-:W0:Y:S11]  /*0300*/  FENCE.VIEW.ASYNC.S ;  /* 0x00000000000073c6 */ /* 0x000e360000000000 */
[----:B0-----:R0:W1:Y:S01]  /*0310*/  SYNCS.EXCH.64 URZ, [UR8+0x38000], UR4 ;  /* 0x03800004083f75b2 */ /* 0x0010620008000100 */
[----:B------:R0:W2:Y:S01]  /*0320*/  SYNCS.EXCH.64 URZ, [UR8+0x38070], UR6 ;  /* 0x03807006083f75b2 */ /* 0x0000a20008000100 */
[----:B------:R0:W3:Y:S01]  /*0330*/  SYNCS.EXCH.64 URZ, [UR8+0x38008], UR4 ;  /* 0x03800804083f75b2 */ /* 0x0000e20008000100 */
[----:B------:R0:W4:Y:S01]  /*0340*/  SYNCS.EXCH.64 URZ, [UR8+0x38078], UR6 ;  /* 0x03807806083f75b2 */ /* 0x0001220008000100 */
[----:B------:R0:W0:Y:S01]  /*0350*/  SYNCS.EXCH.64 URZ, [UR8+0x38010], UR4 ;  /* 0x03801004083f75b2 */ /* 0x0000220008000100 */
        /* <DEDUP_REMOVED lines=23> */
[----:B-1234-:R-:W-:Y:S01]  /*04d0*/  NOP ;  /* 0x0000000000007918 */ /* 0x01efe20000000000 */
.L_x_3:
[----:B0-----:R-:W-:Y:S05]  /*04e0*/  BSYNC B0 ;  /* 0x0000000000007941 */ /* 0x001fea0003800000 */
.L_x_2:
[----:B------:R-:W-:Y:S01]  /*04f0*/  ULDC UR4, c[0x0][0x150] ;  /* 0x0000540000047ab9 */ /* 0x000fe20000000800 */
[----:B------:R-:W-:Y:S01]  /*0500*/  LEA.HI R3, R3, R2, RZ, 0x2 ;  /* 0x0000000203037211 */ /* 0x000fe200078f10ff */
[----:B------:R-:W-:Y:S01]  /*0510*/  FMUL R4, R4, UR4 ;  /* 0x0000000404047c20 */ /* 0x000fe20008400000 */
[----:B------:R-:W-:Y:S01]  /*0520*/  LEA.HI R5, R5, R0, RZ, 0x2 ;  /* 0x0000000005057211 */ /* 0x000fe200078f10ff */
[----:B------:R-:W-:Y:S01]  /*0530*/  ULDC UR4, c[0x0][0x154] ;  /* 0x0000550000047ab9 */ /* 0x000fe20000000800 */
[----:B------:R-:W-:Y:S01]  /*0540*/  LOP3.LUT R3, R3, 0xfffffffc, RZ, 0xc0, !PT ;  /* 0xfffffffc03037812 */ /* 0x000fe200078ec0ff */
[----:B------:R-:W0:Y:S01]  /*0550*/  LDC R14, c[0x0][0x140] ;  /* 0x00005000ff0e7b82 */ /* 0x000e220000000800 */
[----:B------:R-:W-:Y:S01]  /*0560*/  LOP3.LUT R5, R5, 0x3ffffffc, RZ, 0xc0, !PT ;  /* 0x3ffffffc05057812 */ /* 0x000fe200078ec0ff */
[----:B------:R-:W1:Y:S01]  /*0570*/  F2I.U32.TRUNC.NTZ R4, R4 ;  /* 0x0000000400047305 */ /* 0x000e62000020f000 */
[----:B------:R-:W-:Y:S01]  /*0580*/  LOP3.LUT P0, RZ, R10, 0x7, RZ, 0xc0, !PT ;  /* 0x000000070aff7812 */ /* 0x000fe2000780c0ff */
[----:B------:R-:W-:Y:S01]  /*0590*/  IMAD.IADD R3, R2, 0x1, -R3 ;  /* 0x0000000102037824 */ /* 0x000fe200078e0a03 */
[----:B------:R-:W-:Y:S01]  /*05a0*/  ISETP.NE.AND P3, PT, R9, 0x1, PT ;  /* 0x000000010900780c */ /* 0x000fe20003f65270 */
[----:B------:R-:W-:Y:S01]  /*05b0*/  IMAD.IADD R0, R0, 0x1, -R5 ;  /* 0x0000000100007824 */ /* 0x000fe200078e0a05 */
[----:B------:R-:W-:Y:S01]  /*05c0*/  I2FP.F32.U32 R5, R11 ;  /* 0x0000000b00057245 */ /* 0x000fe20000201000 */
[----:B------:R-:W-:Y:S01]  /*05d0*/  NOP ;  /* 0x0000000000007918 */ /* 0x000fe20000000000 */
[----:B------:R-:W-:Y:S01]  /*05e0*/  NOP ;  /* 0x0000000000007918 */ /* 0x000fe20000000000 */
[----:B------:R-:W-:-:S02]  /*05f0*/  IMAD R2, R0, 0x4, R3 ;  /* 0x0000000400027824 */ /* 0x000fc400078e0203 */
[----:B------:R-:W-:Y:S01]  /*0600*/  FMUL R6, R5, UR4 ;  /* 0x0000000405067c20 */ /* 0x000fe20008400000 */
[----:B------:R-:W-:Y:S02]  /*0610*/  ULDC UR4, c[0x0][0x144] ;  /* 0x0000510000047ab9 */ /* 0x000fe40000000800 */
[----:B------:R-:W-:Y:S01]  /*0620*/  LEA.HI R0, R2, R2, RZ, 0x1 ;  /* 0x0000000202007211 */ /* 0x000fe200078f08ff */
[----:B-1----:R-:W-:Y:S02]  /*0630*/  IMAD.MOV R5, RZ, RZ, -R4 ;  /* 0x000000ffff057224 */ /* 0x002fe400078e0a04 */
[----:B------:R-:W1:Y:S01]  /*0640*/  F2I.U32.TRUNC.NTZ R6, R6 ;  /* 0x0000000600067305 */ /* 0x000e62000020f000 */
[----:B------:R-:W-:Y:S01]  /*0650*/  LOP3.LUT R3, R0, 0xfffffffe, RZ, 0xc0, !PT ;  /* 0xfffffffe00037812 */ /* 0x000fe200078ec0ff */
[----:B------:R-:W-:Y:S01]  /*0660*/  IMAD R0, R5, UR4, R8 ;  /* 0x0000000405007c24 */ /* 0x000fe2000f8e0208 */
[----:B------:R-:W-:Y:S01]  /*0670*/  ULDC UR4, c[0x0][0x148] ;  /* 0x0000520000047ab9 */ /* 0x000fe20000000800 */
[----:B------:R-:W-:Y:S01]  /*0680*/  IMAD.SHL.U32 R5, R2, 0x4, RZ ;  /* 0x0000000402057824 */ /* 0x000fe200078e00ff */
[----:B0-----:R-:W-:Y:S01]  /*0690*/  ISETP.EQ.U32.AND P1, PT, R14, 0x1, PT ;  /* 0x000000010e00780c */ /* 0x001fe20003f22070 */
[----:B------:R-:W-:-:S05]  /*06a0*/  IMAD.IADD R3, R2, 0x1, -R3 ;  /* 0x0000000102037824 */ /* 0x000fca00078e0a03 */
[----:B------:R-:W-:Y:S02]  /*06b0*/  ISETP.NE.AND P4, PT, R3, R0, PT ;  /* 0x000000000300720c */ /* 0x000fe40003f85270 */
[----:B------:R-:W-:-:S04]  /*06c0*/  SHF.R.S32.HI R3, RZ, 0x1f, R12 ;  /* 0x0000001fff037819 */ /* 0x000fc8000001140c */
[----:B------:R-:W-:Y:S02]  /*06d0*/  LEA.HI R0, R3, R12, RZ, 0x2 ;  /* 0x0000000c03007211 */ /* 0x000fe400078f10ff */
[----:B------:R-:W-:Y:S01]  /*06e0*/  LOP3.LUT R3, R2, 0xc, R5, 0x78, !PT ;  /* 0x0000000c02037812 */ /* 0x000fe200078e7805 */
[----:B-1----:R-:W-:Y:S01]  /*06f0*/  IMAD.MOV R2, RZ, RZ, -R6 ;  /* 0x000000ffff027224 */ /* 0x002fe200078e0a06 */
[----:B------:R-:W-:Y:S01]  /*0700*/  LOP3.LUT R5, R0, 0xfffffffc, RZ, 0xc0, !PT ;  /* 0xfffffffc00057812 */ /* 0x000fe200078ec0ff */
[----:B------:R-:W-:Y:S01]  /*0710*/  IMAD.MOV.U32 R6, RZ, RZ, 0x1 ;  /* 0x00000001ff067424 */ /* 0x000fe200078e00ff */
[C---:B------:R-:W-:Y:S01]  /*0720*/  ISETP.LT.U32.AND P0, PT, R3.reuse, 0x2, !P0 ;  /* 0x000000020300780c */ /* 0x040fe20004701070 */
[----:B------:R-:W-:Y:S01]  /*0730*/  IMAD R13, R2, UR4, R11 ;  /* 0x00000004020d7c24 */ /* 0x000fe2000f8e020b */
[----:B------:R-:W-:Y:S01]  /*0740*/  @P4 LEA.HI R0, R3, R3, RZ, 0x1 ;  /* 0x0000000303004211 */ /* 0x000fe200078f08ff */
[----:B------:R-:W-:-:S03]  /*0750*/  IMAD.IADD R12, R12, 0x1, -R5 ;  /* 0x000000010c0c7824 */ /* 0x000fc600078e0a05 */
[----:B------:R-:W-:Y:S02]  /*0760*/  @P4 SHF.R.S32.HI R0, RZ, 0x1, R0 ;  /* 0x00000001ff004819 */ /* 0x000fe40000011400 */
[----:B------:R-:W-:Y:S02]  /*0770*/  LOP3.LUT P2, RZ, R9, R12, RZ, 0xfc, !PT ;  /* 0x0000000c09ff7212 */ /* 0x000fe4000784fcff */
[----:B------:R-:W-:Y:S02]  /*0780*/  @P4 ISETP.NE.AND P5, PT, R0, R13, PT ;  /* 0x0000000d0000420c */ /* 0x000fe40003fa5270 */
[----:B------:R-:W-:Y:S02]  /*0790*/  SEL R5, RZ, 0x1, P2 ;  /* 0x00000001ff057807 */ /* 0x000fe40001000000 */
[----:B------:R-:W-:Y:S02]  /*07a0*/  SEL R13, RZ, 0x1, !P0 ;  /* 0x00000001ff0d7807 */ /* 0x000fe40004000000 */
[----:B------:R-:W-:-:S02]  /*07b0*/  @P4 SEL R6, RZ, 0x1, P5 ;  /* 0x00000001ff064807 */ /* 0x000fc40002800000 */
[----:B------:R-:W-:Y:S02]  /*07c0*/  SEL R5, R5, 0x2, P3 ;  /* 0x0000000205057807 */ /* 0x000fe40001800000 */
[----:B------:R-:W-:Y:S01]  /*07d0*/  LOP3.LUT R6, R6, R13, RZ, 0xc0, !PT ;  /* 0x0000000d06067212 */ /* 0x000fe200078ec0ff */
[----:B------:R-:W-:Y:S06]  /*07e0*/  @!P1 BRA `(.L_x_4) ;  /* 0x0000000000089947 */ /* 0x000fec0003800000 */
[----:B------:R-:W-:Y:S01]  /*07f0*/  UCGABAR_ARV ;  /* 0x00000000000079c7 */ /* 0x000fe20008000000 */
[----:B------:R-:W-:Y:S05]  /*0800*/  BRA `(.L_x_5) ;  /* 0x0000000000047947 */ /* 0x000fea0003800000 */
.L_x_4:
[----:B------:R-:W-:Y:S01]  /*0810*/  NOP ;  /* 0x0000000000007918 */ /* 0x000fe20000000000 */
.L_x_5:
[----:B------:R-:W-:Y:S01]  /*0820*/  ULDC.64 UR4, c[0x0][0x598] ;  /* 0x0001660000047ab9 */ /* 0x000fe20000000a00 */
[----:B------:R-:W-:Y:S01]  /*0830*/  ULDC.64 UR12, c[0x0][0x208] ;  /* 0x00008200000c7ab9 */ /* 0x000fe20000000a00 */
[----:B------:R-:W-:-:S04]  /*0840*/  ISETP.NE.U32.AND P0, PT, RZ, UR4, PT ;  /* 0x00000004ff007c0c */ /* 0x000fc8000bf05070 */
[----:B------:R-:W-:-:S13]  /*0850*/  ISETP.NE.AND.EX P0, PT, RZ, UR5, PT, P0 ;  /* 0x00000005ff007c0c */ /* 0x000fda000bf05300 */
[----:B------:R-:W-:Y:S05]  /*0860*/  @!P0 BRA `(.L_x_6) ;  /* 0x00000000001c8947 */ /* 0x000fea0003800000 */
[----:B------:R-:W0:Y:S02]  /*0870*/  LDC.64 R14, c[0x0][0x598] ;  /* 0x00016600ff0e7b82 */ /* 0x000e240000000a00 */
[----:B0-----:R-:W2:Y:S02]  /*0880*/  LDG.E.64 R14, desc[UR12][R14.64] ;  /* 0x0000000c0e0e7981 */ /* 0x001ea4000c1e1b00 */
[----:B--2---:R-:W-:-:S04]  /*0890*/  ISETP.NE.U32.AND P0, PT, R14, RZ, PT ;  /* 0x000000ff0e00720c */ /* 0x004fc80003f05070 */
[----:B------:R-:W-:-:S13]  /*08a0*/  ISETP.NE.AND.EX P0, PT, R15, RZ, PT, P0 ;  /* 0x000000ff0f00720c */ /* 0x000fda0003f05300 */
[----:B------:R-:W-:Y:S05]  /*08b0*/  @!P0 BRA `(.L_x_6) ;  /* 0x0000000000088947 */ /* 0x000fea0003800000 */
[----:B------:R0:W5:Y:S01]  /*08c0*/  LD.E R0, desc[UR12][R14.64] ;  /* 0x0000000c0e007980 */ /* 0x000162000c101900 */
[----:B------:R-:W-:Y:S05]  /*08d0*/  BRA `(.L_x_7) ;  /* 0x0000000000207947 */ /* 0x000fea0003800000 */
.L_x_6:
[----:B------:R-:W-:Y:S02]  /*08e0*/  ULDC.64 UR4, c[0x0][0x588] ;  /* 0x0001620000047ab9 */ /* 0x000fe40000000a00 */
[----:B------:R-:W-:-:S04]  /*08f0*/  ISETP.NE.U32.AND P0, PT, RZ, UR4, PT ;  /* 0x00000004ff007c0c */ /* 0x000fc8000bf05070 */
[----:B------:R-:W-:-:S13]  /*0900*/  ISETP.NE.AND.EX P0, PT, RZ, UR5, PT, P0 ;  /* 0x00000005ff007c0c */ /* 0x000fda000bf05300 */
[----:B------:R-:W-:Y:S05]  /*0910*/  @!P0 BRA `(.L_x_8) ;  /* 0x00000000000c8947 */ /* 0x000fea0003800000 */
[----:B------:R-:W0:Y:S02]  /*0920*/  LDC.64 R14, c[0x0][0x588] ;  /* 0x00016200ff0e7b82 */ /* 0x000e240000000a00 */
[----:B0-----:R1:W5:Y:S01]  /*0930*/  LDG.E R0, desc[UR12][R14.64] ;  /* 0x0000000c0e007981 */ /* 0x001362000c1e1900 */
[----:B------:R-:W-:Y:S05]  /*0940*/  BRA `(.L_x_7) ;  /* 0x0000000000047947 */ /* 0x000fea0003800000 */
.L_x_8:
[----:B------:R-:W2:Y:S02]  /*0950*/  LDC R0, c[0x0][0x580] ;  /* 0x00016000ff007b82 */ /* 0x000ea40000000800 */
.L_x_7:
[----:B------:R-:W-:Y:S02]  /*0960*/  ULDC.64 UR4, c[0x0][0x5a0] ;  /* 0x0001680000047ab9 */ /* 0x000fe40000000a00 */
[----:B------:R-:W-:-:S04]  /*0970*/  ISETP.NE.U32.AND P0, PT, RZ, UR4, PT ;  /* 0x00000004ff007c0c */ /* 0x000fc8000bf05070 */
[----:B------:R-:W-:-:S13]  /*0980*/  ISETP.NE.AND.EX P0, PT, RZ, UR5, PT, P0 ;  /* 0x00000005ff007c0c */ /* 0x000fda000bf05300 */
[----:B------:R-:W-:Y:S05]  /*0990*/  @!P0 BRA `(.L_x_9) ;  /* 0x00000000001c8947 */ /* 0x000fea0003800000 */
[----:B01----:R-:W0:Y:S02]  /*09a0*/  LDC.64 R14, c[0x0][0x5a0] ;  /* 0x00016800ff0e7b82 */ /* 0x003e240000000a00 */
[----:B0-----:R-:W3:Y:S02]  /*09b0*/  LDG.E.64 R14, desc[UR12][R14.64] ;  /* 0x0000000c0e0e7981 */ /* 0x001ee4000c1e1b00 */
[----:B---3--:R-:W-:-:S04]  /*09c0*/  ISETP.NE.U32.AND P0, PT, R14, RZ, PT ;  /* 0x000000ff0e00720c */ /* 0x008fc80003f05070 */
[----:B------:R-:W-:-:S13]  /*09d0*/  ISETP.NE.AND.EX P0, PT, R15, RZ, PT, P0 ;  /* 0x000000ff0f00720c */ /* 0x000fda0003f05300 */
[----:B------:R-:W-:Y:S05]  /*09e0*/  @!P0 BRA `(.L_x_9) ;  /* 0x0000000000088947 */ /* 0x000fea0003800000 */
[----:B------:R0:W5:Y:S01]  /*09f0*/  LD.E R2, desc[UR12][R14.64] ;  /* 0x0000000c0e027980 */ /* 0x000162000c101900 */
[----:B------:R-:W-:Y:S05]  /*0a00*/  BRA `(.L_x_10) ;  /* 0x0000000000207947 */ /* 0x000fea0003800000 */
.L_x_9:
[----:B------:R-:W-:Y:S02]  /*0a10*/  ULDC.64 UR4, c[0x0][0x590] ;  /* 0x0001640000047ab9 */ /* 0x000fe40000000a00 */
[----:B------:R-:W-:-:S04]  /*0a20*/  ISETP.NE.U32.AND P0, PT, RZ, UR4, PT ;  /* 0x00000004ff007c0c */ /* 0x000fc8000bf05070 */
[----:B------:R-:W-:-:S13]  /*0a30*/  ISETP.NE.AND.EX P0, PT, RZ, UR5, PT, P0 ;  /* 0x00000005ff007c0c */ /* 0x000fda000bf05300 */
[----:B------:R-:W-:Y:S05]  /*0a40*/  @!P0 BRA `(.L_x_11) ;  /* 0x00000000000c8947 */ /* 0x000fea0003800000 */
[----:B01----:R-:W0:Y:S02]  /*0a50*/  LDC.64 R14, c[0x0][0x590] ;  /* 0x00016400ff0e7b82 */ /* 0x003e240000000a00 */
[----:B0-----:R1:W5:Y:S01]  /*0a60*/  LDG.E R2, desc[UR12][R14.64] ;  /* 0x0000000c0e027981 */ /* 0x001362000c1e1900 */
[----:B------:R-:W-:Y:S05]  /*0a70*/  BRA `(.L_x_10) ;  /* 0x0000000000047947 */ /* 0x000fea0003800000 */
.L_x_11:
[----:B------:R-:W3:Y:S02]  /*0a80*/  LDC R2, c[0x0][0x584] ;  /* 0x00016100ff027b82 */ /* 0x000ee40000000800 */
.L_x_10:
[----:B------:R-:W4:Y:S01]  /*0a90*/  LDC R4, c[0x0][0x4c0] ;  /* 0x00013000ff047b82 */ /* 0x000f220000000800 */
[----:B------:R-:W-:-:S07]  /*0aa0*/  IABS R19, R11 ;  /* 0x0000000b00137213 */ /* 0x000fce0000000000 */
[----:B------:R-:W2:Y:S01]  /*0ab0*/  LDC R23, c[0x0][0x4c4] ;  /* 0x00013100ff177b82 */ /* 0x000ea20000000800 */
[----:B----4-:R-:W-:-:S05]  /*0ac0*/  VIADD R4, R4, 0x3f ;  /* 0x0000003f04047836 */ /* 0x010fca0000000000 */
[----:B------:R-:W-:Y:S02]  /*0ad0*/  SHF.R.S32.HI R13, RZ, 0x1f, R4 ;  /* 0x0000001fff0d7819 */ /* 0x000fe40000011404 */
[----:B--2---:R-:W-:Y:S02]  /*0ae0*/  IABS R20, R23 ;  /* 0x0000001700147213 */ /* 0x004fe40000000000 */
[----:B------:R-:W-:Y:S02]  /*0af0*/  LEA.HI R13, R13, R4, RZ, 0x6 ;  /* 0x000000040d0d7211 */ /* 0x000fe400078f30ff */
[----:B------:R-:W2:Y:S02]  /*0b00*/  I2F.RP R17, R20 ;  /* 0x0000001400117306 */ /* 0x000ea40000209400 */
[----:B------:R-:W-:-:S04]  /*0b10*/  SHF.R.S32.HI R16, RZ, 0x6, R13 ;  /* 0x00000006ff107819 */ /* 0x000fc8000001140d */
[-C--:B------:R-:W-:Y:S02]  /*0b20*/  IABS R18, R16.reuse ;  /* 0x0000001000127213 */ /* 0x080fe40000000000 */
[----:B------:R-:W-:Y:S02]  /*0b30*/  IABS R21, R16 ;  /* 0x0000001000157213 */ /* 0x000fe40000000000 */
[----:B------:R-:W4:Y:S08]  /*0b40*/  I2F.RP R4, R18 ;  /* 0x0000001200047306 */ /* 0x000f300000209400 */
[----:B--2---:R-:W-:Y:S08]  /*0b50*/  MUFU.RCP R17, R17 ;  /* 0x0000001100117308 */ /* 0x004ff00000001000 */
[----:B----4-:R-:W0:Y:S02]  /*0b60*/  MUFU.RCP R4, R4 ;  /* 0x0000000400047308 */ /* 0x010e240000001000 */
[----:B01----:R-:W-:-:S06]  /*0b70*/  VIADD R14, R4, 0xffffffe ;  /* 0x0ffffffe040e7836 */ /* 0x003fcc0000000000 */
[----:B------:R0:W1:Y:S02]  /*0b80*/  F2I.FTZ.U32.TRUNC.NTZ R15, R14 ;  /* 0x0000000e000f7305 */ /* 0x000064000021f000 */
[----:B0-----:R-:W-:Y:S02]  /*0b90*/  IMAD.MOV.U32 R14, RZ, RZ, RZ ;  /* 0x000000ffff0e7224 */ /* 0x001fe400078e00ff */
[----:B-1----:R-:W-:-:S04]  /*0ba0*/  IMAD.MOV R13, RZ, RZ, -R15 ;  /* 0x000000ffff0d7224 */ /* 0x002fc800078e0a0f */
[----:B------:R-:W-:-:S04]  /*0bb0*/  IMAD R13, R13, R18, RZ ;  /* 0x000000120d0d7224 */ /* 0x000fc800078e02ff */
[----:B------:R-:W-:-:S04]  /*0bc0*/  IMAD.HI.U32 R15, R15, R13, R14 ;  /* 0x0000000d0f0f7227 */ /* 0x000fc800078e000e */
[----:B------:R-:W-:Y:S02]  /*0bd0*/  IMAD.MOV.U32 R13, RZ, RZ, R19 ;  /* 0x000000ffff0d7224 */ /* 0x000fe400078e0013 */
[----:B------:R-:W-:Y:S02]  /*0be0*/  IMAD.MOV R14, RZ, RZ, -R21 ;  /* 0x000000ffff0e7224 */ /* 0x000fe400078e0a15 */
[----:B------:R-:W-:-:S04]  /*0bf0*/  IMAD.HI.U32 R4, R15, R13, RZ ;  /* 0x0000000d0f047227 */ /* 0x000fc800078e00ff */
[----:B------:R-:W-:Y:S02]  /*0c00*/  IMAD R13, R4, R14, R13 ;  /* 0x0000000e040d7224 */ /* 0x000fe400078e020d */
[----:B------:R-:W-:-:S03]  /*0c10*/  VIADD R14, R17, 0xffffffe ;  /* 0x0ffffffe110e7836 */ /* 0x000fc60000000000 */
[----:B------:R-:W-:Y:S01]  /*0c20*/  ISETP.GT.U32.AND P2, PT, R18, R13, PT ;  /* 0x0000000d1200720c */ /* 0x000fe20003f44070 */
[----:B------:R0:W1:Y:S02]  /*0c30*/  F2I.FTZ.U32.TRUNC.NTZ R15, R14 ;  /* 0x0000000e000f7305 */ /* 0x000064000021f000 */
[----:B0-----:R-:W-:-:S10]  /*0c40*/  IMAD.MOV.U32 R14, RZ, RZ, RZ ;  /* 0x000000ffff0e7224 */ /* 0x001fd400078e00ff */
[----:B------:R-:W-:Y:S02]  /*0c50*/  @!P2 IMAD.IADD R13, R13, 0x1, -R18 ;  /* 0x000000010d0da824 */ /* 0x000fe400078e0a12 */
[----:B------:R-:W-:Y:S01]  /*0c60*/  @!P2 VIADD R4, R4, 0x1 ;  /* 0x000000010404a836 */ /* 0x000fe20000000000 */
[----:B------:R-:W-:Y:S02]  /*0c70*/  ISETP.NE.AND P2, PT, R16, RZ, PT ;  /* 0x000000ff1000720c */ /* 0x000fe40003f45270 */
[----:B------:R-:W-:Y:S02]  /*0c80*/  ISETP.GE.U32.AND P0, PT, R13, R18, PT ;  /* 0x000000120d00720c */ /* 0x000fe40003f06070 */
[----:B------:R-:W-:-:S04]  /*0c90*/  LOP3.LUT R13, R11, R16, RZ, 0x3c, !PT ;  /* 0x000000100b0d7212 */ /* 0x000fc800078e3cff */
[----:B------:R-:W-:Y:S01]  /*0ca0*/  ISETP.GE.AND P3, PT, R13, RZ, PT ;  /* 0x000000ff0d00720c */ /* 0x000fe20003f66270 */
[----:B-1----:R-:W-:-:S04]  /*0cb0*/  IMAD.MOV R13, RZ, RZ, -R15 ;  /* 0x000000ffff0d7224 */ /* 0x002fc800078e0a0f */
[----:B------:R-:W-:Y:S02]  /*0cc0*/  IMAD R13, R13, R20, RZ ;  /* 0x000000140d0d7224 */ /* 0x000fe400078e02ff */
[----:B------:R-:W-:Y:S02]  /*0cd0*/  @P0 VIADD R4, R4, 0x1 ;  /* 0x0000000104040836 */ /* 0x000fe40000000000 */
[----:B------:R-:W-:-:S04]  /*0ce0*/  IMAD.HI.U32 R14, R15, R13, R14 ;  /* 0x0000000d0f0e7227 */ /* 0x000fc800078e000e */
[----:B------:R-:W-:-:S04]  /*0cf0*/  IMAD.MOV.U32 R22, RZ, RZ, R4 ;  /* 0x000000ffff167224 */ /* 0x000fc800078e0004 */
[----:B------:R-:W-:Y:S01]  /*0d00*/  @!P3 IMAD.MOV R22, RZ, RZ, -R22 ;  /* 0x000000ffff16b224 */ /* 0x000fe200078e0a16 */
[----:B------:R-:W-:-:S04]  /*0d10*/  @!P2 LOP3.LUT R22, RZ, R16, RZ, 0x33, !PT ;  /* 0x00000010ff16a212 */ /* 0x000fc800078e33ff */
[----:B------:R-:W-:-:S05]  /*0d20*/  IABS R4, R22 ;  /* 0x0000001600047213 */ /* 0x000fca0000000000 */
[----:B------:R-:W-:-:S04]  /*0d30*/  IMAD.MOV.U32 R13, RZ, RZ, R4 ;  /* 0x000000ffff0d7224 */ /* 0x000fc800078e0004 */
[----:B------:R-:W-:-:S04]  /*0d40*/  IMAD.HI.U32 R4, R14, R13, RZ ;  /* 0x0000000d0e047227 */ /* 0x000fc800078e00ff */
[----:B------:R-:W-:-:S04]  /*0d50*/  IMAD.MOV R14, RZ, RZ, -R4 ;  /* 0x000000ffff0e7224 */ /* 0x000fc800078e0a04 */
[----:B------:R-:W-:Y:S02]  /*0d60*/  IMAD R13, R20, R14, R13 ;  /* 0x0000000e140d7224 */ /* 0x000fe400078e020d */
[----:B------:R-:W-:-:S03]  /*0d70*/  IMAD.MOV R14, RZ, RZ, -R22 ;  /* 0x000000ffff0e7224 */ /* 0x000fc600078e0a16 */
[----:B------:R-:W-:Y:S01]  /*0d80*/  ISETP.GT.U32.AND P2, PT, R20, R13, PT ;  /* 0x0000000d1400720c */ /* 0x000fe20003f44070 */
[----:B------:R-:W-:-:S12]  /*0d90*/  IMAD R14, R16, R14, R11 ;  /* 0x0000000e100e7224 */ /* 0x000fd800078e020b */
[----:B------:R-:W-:Y:S02]  /*0da0*/  @!P2 IMAD.IADD R13, R13, 0x1, -R20 ;  /* 0x000000010d0da824 */ /* 0x000fe400078e0a14 */
[----:B------:R-:W-:Y:S01]  /*0db0*/  @!P2 VIADD R4, R4, 0x1 ;  /* 0x000000010404a836 */ /* 0x000fe20000000000 */
[----:B------:R-:W-:Y:S02]  /*0dc0*/  ISETP.NE.AND P2, PT, R23, RZ, PT ;  /* 0x000000ff1700720c */ /* 0x000fe40003f45270 */
[----:B------:R-:W-:Y:S02]  /*0dd0*/  ISETP.GE.U32.AND P0, PT, R13, R20, PT ;  /* 0x000000140d00720c */ /* 0x000fe40003f06070 */
[----:B------:R-:W-:-:S04]  /*0de0*/  LOP3.LUT R13, R22, R23, RZ, 0x3c, !PT ;  /* 0x00000017160d7212 */ /* 0x000fc800078e3cff */
[----:B------:R-:W-:-:S07]  /*0df0*/  ISETP.GE.AND P3, PT, R13, RZ, PT ;  /* 0x000000ff0d00720c */ /* 0x000fce0003f66270 */
[----:B------:R-:W-:-:S06]  /*0e00*/  @P0 VIADD R4, R4, 0x1 ;  /* 0x0000000104040836 */ /* 0x000fcc0000000000 */
[----:B------:R-:W-:Y:S01]  /*0e10*/  @!P3 IMAD.MOV R4, RZ, RZ, -R4 ;  /* 0x000000ffff04b224 */ /* 0x000fe200078e0a04 */
[----:B------:R-:W-:-:S05]  /*0e20*/  @!P2 LOP3.LUT R4, RZ, R23, RZ, 0x33, !PT ;  /* 0x00000017ff04a212 */ /* 0x000fca00078e33ff */
[----:B------:R-:W-:-:S04]  /*0e30*/  IMAD.MOV R18, RZ, RZ, -R4 ;  /* 0x000000ffff127224 */ /* 0x000fc800078e0a04 */
[----:B------:R-:W-:Y:S01]  /*0e40*/  IMAD R23, R23, R18, R22 ;  /* 0x0000001217177224 */ /* 0x000fe200078e0216 */
[----:B------:R-:W-:Y:S06]  /*0e50*/  @!P1 BRA `(.L_x_12) ;  /* 0x00000000000c9947 */ /* 0x000fec0003800000 */
[----:B------:R-:W-:Y:S01]  /*0e60*/  UCGABAR_WAIT ;  /* 0x0000000000007dc7 */ /* 0x000fe20008000000 */
[----:B------:R-:W-:Y:S01]  /*0e70*/  CCTL.IVALL ;  /* 0x00000000ff00798f */ /* 0x000fe20002000000 */
[----:B------:R-:W-:Y:S05]  /*0e80*/  BRA `(.L_x_13) ;  /* 0x0000000000047947 */ /* 0x000fea0003800000 */
.L_x_12:
[----:B------:R-:W-:Y:S06]  /*0e90*/  BAR.SYNC.DEFER_BLOCKING 0x0 ;  /* 0x0000000000007b1d */ /* 0x000fec0000010000 */
.L_x_13:
[----:B------:R-:W0:Y:S01]  /*0ea0*/  LDC R13, c[0x0][0x290] ;  /* 0x0000a400ff0d7b82 */ /* 0x000e220000000800 */
[----:B------:R-:W-:Y:S01]  /*0eb0*/  ISETP.NE.AND P0, PT, R9, RZ, PT ;  /* 0x000000ff0900720c */ /* 0x000fe20003f05270 */
[----:B0-----:R-:W-:-:S05]  /*0ec0*/  VIADD R11, R13, 0x3f ;  /* 0x0000003f0d0b7836 */ /* 0x001fca0000000000 */
[----:B------:R-:W-:-:S04]  /*0ed0*/  SHF.R.S32.HI R16, RZ, 0x1f, R11 ;  /* 0x0000001fff107819 */ /* 0x000fc8000001140b */
[----:B------:R-:W-:-:S04]  /*0ee0*/  LEA.HI R11, R16, R11, RZ, 0x6 ;  /* 0x0000000b100b7211 */ /* 0x000fc800078f30ff */
[----:B------:R-:W-:Y:S01]  /*0ef0*/  SHF.R.S32.HI R11, RZ, 0x6, R11 ;  /* 0x00000006ff0b7819 */ /* 0x000fe2000001140b */
[----:B------:R-:W-:Y:S06]  /*0f00*/  @!P0 BRA `(.L_x_14) ;  /* 0x00000030001c8947 */ /* 0x000fec0003800000 */
[----:B------:R-:W-:-:S13]  /*0f10*/  ISETP.NE.AND P0, PT, R9, 0x1, PT ;  /* 0x000000010900780c */ /* 0x000fda0003f05270 */
[----:B------:R-:W-:Y:S05]  /*0f20*/  @P0 EXIT ;  /* 0x000000000000094d */ /* 0x000fea0003800000 */
[----:B------:R-:W-:Y:S01]  /*0f30*/  ISETP.GE.AND P0, PT, R13, 0x1, PT ;  /* 0x000000010d00780c */ /* 0x000fe20003f06270 */
[----:B------:R-:W-:Y:S01]  /*0f40*/  UMOV UR4, URZ ;  /* 0x0000003f00047c82 */ /* 0x000fe20008000000 */
[----:B------:R-:W-:Y:S02]  /*0f50*/  CS2R R54, SRZ ;  /* 0x0000000000367805 */ /* 0x000fe4000001ff00 */
[----:B------:R-:W-:Y:S02]  /*0f60*/  CS2R R24, SRZ ;  /* 0x0000000000187805 */ /* 0x000fe4000001ff00 */
[----:B------:R-:W-:Y:S02]  /*0f70*/  CS2R R26, SRZ ;  /* 0x00000000001a7805 */ /* 0x000fe4000001ff00 */
[----:B------:R-:W-:Y:S02]  /*0f80*/  CS2R R28, SRZ ;  /* 0x00000000001c7805 */ /* 0x000fe4000001ff00 */
[----:B------:R-:W-:-:S02]  /*0f90*/  CS2R R30, SRZ ;  /* 0x00000000001e7805 */ /* 0x000fc4000001ff00 */
[----:B------:R-:W-:Y:S02]  /*0fa0*/  CS2R R32, SRZ ;  /* 0x0000000000207805 */ /* 0x000fe4000001ff00 */
        /* <DEDUP_REMOVED lines=9> */
[----:B------:R-:W-:Y:S01]  /*1040*/  CS2R R52, SRZ ;  /* 0x0000000000347805 */ /* 0x000fe2000001ff00 */
[----:B------:R-:W-:Y:S06]  /*1050*/  @!P0 BRA `(.L_x_15) ;  /* 0x0000000000a08947 */ /* 0x000fec0003800000 */
[----:B------:R-:W-:-:S04]  /*1060*/  LOP3.LUT R7, R5, 0x1, RZ, 0xfc, !PT ;  /* 0x0000000105077812 */ /* 0x000fc800078efcff */
[----:B------:R-:W-:-:S13]  /*1070*/  ISETP.NE.AND P0, PT, R7, 0x3, PT ;  /* 0x000000030700780c */ /* 0x000fda0003f05270 */
[----:B------:R-:W-:Y:S05]  /*1080*/  @!P0 BRA `(.L_x_16) ;  /* 0x0000000000048947 */ /* 0x000fea0003800000 */
[----:B------:R-:W-:Y:S01]  /*1090*/  BPT.TRAP 0x1 ;  /* 0x000000040000795c */ /* 0x000fe20000300000 */
.L_x_16:
[----:B------:R-:W0:Y:S01]  /*10a0*/  S2UR UR5, SR_CgaCtaId ;  /* 0x00000000000579c3 */ /* 0x000e220000008800 */
[----:B------:R-:W-:Y:S01]  /*10b0*/  SHF.L.U32 R7, RZ, 0x1f, RZ ;  /* 0x0000001fff077819 */ /* 0x000fe200000006ff */
[----:B------:R-:W-:Y:S02]  /*10c0*/  UMOV UR4, 0x400 ;  /* 0x0000040000047882 */ /* 0x000fe40000000000 */
[----:B0-----:R-:W-:-:S12]  /*10d0*/  ULEA UR4, UR5, UR4, 0x18 ;  /* 0x0000000405047291 */ /* 0x001fd8000f8ec03f */
.L_x_17:
[----:B0-----:R-:W-:-:S04]  /*10e0*/  IMAD.U32 R8, RZ, RZ, UR4 ;  /* 0x00000004ff087e24 */ /* 0x001fc8000f8e00ff */
[----:B------:R0:W1:Y:S03]  /*10f0*/  SYNCS.PHASECHK.TRANS64.TRYWAIT P0, [R8+URZ+0x38000], R7 ;  /* 0x03800007080075a7 */ /* 0x000066000800017f */
[----:B-1----:R-:W-:Y:S05]  /*1100*/  @!P0 NANOSLEEP.SYNCS 0x989680 ;  /* 0x009896800000895d */ /* 0x002fea0003900000 */
[----:B------:R-:W1:Y:S02]  /*1110*/  @!P0 SYNCS.PHASECHK.TRANS64 P0, [R8+URZ+0x38000], R7 ;  /* 0x03800007080085a7 */ /* 0x000e64000800007f */
[----:B-1----:R-:W-:Y:S05]  /*1120*/  @!P0 BRA `(.L_x_17) ;  /* 0xfffffffc00ec8947 */ /* 0x002fea000383ffff */
[----:B------:R-:W-:Y:S01]  /*1130*/  UIADD3 UR5, UR4, 0x1c000, URZ ;  /* 0x0001c00004057890 */ /* 0x000fe2000fffe03f */
[----:B------:R-:W-:Y:S01]  /*1140*/  WARPGROUP.ARRIVE ;  /* 0x00000000000079c5 */ /* 0x000fe20000000000 */
[----:B------:R-:W-:Y:S02]  /*1150*/  USHF.R.U32.HI UR4, URZ, 0x4, UR4 ;  /* 0x000000043f047899 */ /* 0x000fe40008011604 */
[----:B------:R-:W-:Y:S02]  /*1160*/  USHF.R.U32.HI UR5, URZ, 0x4, UR5 ;  /* 0x000000043f057899 */ /* 0x000fe40008011605 */
[----:B------:R-:W-:Y:S02]  /*1170*/  ULOP3.LUT UR8, UR4, 0x3fff, URZ, 0xc0, !UPT ;  /* 0x00003fff04087892 */ /* 0x000fe4000f8ec03f */
[----:B------:R-:W-:Y:S01]  /*1180*/  ULOP3.LUT UR9, UR5, 0x3fff, URZ, 0xc0, !UPT ;  /* 0x00003fff05097892 */ /* 0x000fe2000f8ec03f */
[----:B------:R-:W-:Y:S02]  /*1190*/  UMOV UR7, 0x40000040 ;  /* 0x4000004000077882 */ /* 0x000fe40000000000 */
[----:B------:R-:W-:-:S02]  /*11a0*/  UMOV UR5, 0x40000040 ;  /* 0x4000004000057882 */ /* 0x000fc40000000000 */
[----:B------:R-:W-:Y:S02]  /*11b0*/  UMOV UR4, UR8 ;  /* 0x0000000800047c82 */ /* 0x000fe40008000000 */
[----:B------:R-:W-:Y:S02]  /*11c0*/  UMOV UR6, UR9 ;  /* 0x0000000900067c82 */ /* 0x000fe40008000000 */
[----:B------:R-:W-:Y:S01]  /*11d0*/  HGMMA.64x64x16.F32.BF16 R24, gdesc[UR4].tnspA.tnspB, RZ, !UPT ;  /* 0x60e00000041879f0 */ /* 0x000fe2000c7018ff */
[----:B------:R-:W-:Y:S02]  /*11e0*/  UIADD3 UR4, UR8, 0x80, URZ ;  /* 0x0000008008047890 */ /* 0x000fe4000fffe03f */
[----:B------:R-:W-:Y:S01]  /*11f0*/  UIADD3 UR6, UR9, 0x80, URZ ;  /* 0x0000008009067890 */ /* 0x000fe2000fffe03f */
[----:B------:R-:W-:Y:S01]  /*1200*/  UMOV UR5, 0x40000040 ;  /* 0x4000004000057882 */ /* 0x000fe20000000000 */
[----:B------:R-:W-:-:S07]  /*1210*/  UMOV UR7, 0x40000040 ;  /* 0x4000004000077882 */ /* 0x000fce0000000000 */
[----:B------:R-:W-:Y:S01]  /*1220*/  HGMMA.64x64x16.F32.BF16 R24, gdesc[UR4].tnspA.tnspB, R24 ;  /* 0x60e00000041879f0 */ /* 0x000fe20008701818 */
        /* <DEDUP_REMOVED lines=9> */
[----:B------:R-:W-:Y:S01]  /*12c0*/  HGMMA.64x64x16.F32.BF16 R24, gdesc[UR4].tnspA.tnspB, R24, gsb0 ;  /* 0x60e00000041879f0 */ /* 0x000fe20008001818 */
[----:B------:R-:W-:-:S05]  /*12d0*/  UMOV UR4, 0x1 ;  /* 0x0000000100047882 */ /* 0x000fca0000000000 */
.L_x_15:
[----:B0-----:R-:W-:-:S05]  /*12e0*/  VIMNMX R8, R11, 0x1, PT ;  /* 0x000000010b087848 */ /* 0x001fca0003fe0100 */
[----:B------:R-:W-:-:S05]  /*12f0*/  IMAD.IADD R8, R11, 0x1, -R8 ;  /* 0x000000010b087824 */ /* 0x000fca00078e0a08 */
[----:B------:R-:W-:-:S13]  /*1300*/  ISETP.GE.AND P0, PT, R8, 0x1, PT ;  /* 0x000000010800780c */ /* 0x000fda0003f06270 */
[----:B------:R-:W-:Y:S05]  /*1310*/  @!P0 BRA `(.L_x_18) ;  /* 0x0000000400148947 */ /* 0x000fea0003800000 */
[----:B------:R-:W0:Y:S01]  /*1320*/  S2UR UR6, SR_CgaCtaId ;  /* 0x00000000000679c3 */ /* 0x000e220000008800 */
[----:B------:R-:W-:Y:S01]  /*1330*/  UMOV UR5, 0x400 ;  /* 0x0000040000057882 */ /* 0x000fe20000000000 */
[----:B------:R-:W-:Y:S01]  /*1340*/  LOP3.LUT R13, R5, 0x1, RZ, 0xfc, !PT ;  /* 0x00000001050d7812 */ /* 0x000fe200078efcff */
[----:B------:R-:W-:Y:S01]  /*1350*/  IMAD.MOV.U32 R12, RZ, RZ, RZ ;  /* 0x000000ffff0c7224 */ /* 0x000fe200078e00ff */
[----:B------:R-:W-:Y:S01]  /*1360*/  UISETP.NE.U32.AND UP0, UPT, UR4, URZ, UPT ;  /* 0x0000003f0400728c */ /* 0x000fe2000bf05070 */
[----:B------:R-:W-:Y:S02]  /*1370*/  IMAD.MOV.U32 R7, RZ, RZ, R8 ;  /* 0x000000ffff077224 */ /* 0x000fe400078e0008 */
[----:B------:R-:W-:Y:S01]  /*1380*/  IMAD.MOV.U32 R9, RZ, RZ, RZ ;  /* 0x000000ffff097224 */ /* 0x000fe200078e00ff */
[----:B0-----:R-:W-:-:S04]  /*1390*/  ULEA UR7, UR6, UR5, 0x18 ;  /* 0x0000000506077291 */ /* 0x001fc8000f8ec03f */
[----:B------:R-:W-:Y:S02]  /*13a0*/  UIADD3 UR6, UR7, 0x1c000, URZ ;  /* 0x0001c00007067890 */ /* 0x000fe4000fffe03f */
[----:B------:R-:W-:Y:S02]  /*13b0*/  USHF.R.U32.HI UR5, URZ, 0x4, UR7 ;  /* 0x000000043f057899 */ /* 0x000fe40008011607 */
[----:B------:R-:W-:Y:S02]  /*13c0*/  USHF.R.U32.HI UR6, URZ, 0x4, UR6 ;  /* 0x000000043f067899 */ /* 0x000fe40008011606 */
[----:B------:R-:W-:Y:S02]  /*13d0*/  ULOP3.LUT UR14, UR5, 0x3fff, URZ, 0xc0, !UPT ;  /* 0x00003fff050e7892 */ /* 0x000fe4000f8ec03f */
[----:B------:R-:W-:-:S12]  /*13e0*/  ULOP3.LUT UR15, UR6, 0x3fff, URZ, 0xc0, !UPT ;  /* 0x00003fff060f7892 */ /* 0x000fd8000f8ec03f */
.L_x_23:
[----:B------:R-:W-:-:S13]  /*13f0*/  ISETP.NE.AND P1, PT, R13, 0x3, PT ;  /* 0x000000030d00780c */ /* 0x000fda0003f25270 */
[----:B------:R-:W-:Y:S05]  /*1400*/  @!P1 BRA `(.L_x_19) ;  /* 0x0000000000049947 */ /* 0x000fea0003800000 */
[----:B------:R-:W-:Y:S01]  /*1410*/  BPT.TRAP 0x1 ;  /* 0x000000040000795c */ /* 0x000fe20000300000 */
.L_x_19:
[----:B------:R-:W-:Y:S01]  /*1420*/  SHF.L.U32 R10, R12, 0x1f, RZ ;  /* 0x0000001f0c0a7819 */ /* 0x000fe200000006ff */
[----:B------:R-:W-:-:S12]  /*1430*/  ULEA UR5, UR4, UR7, 0x3 ;  /* 0x0000000704057291 */ /* 0x000fd8000f8e183f */
.L_x_20:
[----:B0-----:R-:W-:-:S04]  /*1440*/  IMAD.U32 R11, RZ, RZ, UR5 ;  /* 0x00000005ff0b7e24 */ /* 0x001fc8000f8e00ff */
[----:B------:R0:W1:Y:S03]  /*1450*/  SYNCS.PHASECHK.TRANS64.TRYWAIT P0, [R11+URZ+0x38000], R10 ;  /* 0x0380000a0b0075a7 */ /* 0x000066000800017f */
[----:B-1----:R-:W-:Y:S05]  /*1460*/  @!P0 NANOSLEEP.SYNCS 0x989680 ;  /* 0x009896800000895d */ /* 0x002fea0003900000 */
[----:B------:R-:W1:Y:S02]  /*1470*/  @!P0 SYNCS.PHASECHK.TRANS64 P0, [R11+URZ+0x38000], R10 ;  /* 0x0380000a0b0085a7 */ /* 0x000e64000800007f */
[----:B-1----:R-:W-:Y:S05]  /*1480*/  @!P0 BRA `(.L_x_20) ;  /* 0xfffffffc00ec8947 */ /* 0x002fea000383ffff */
[----:B------:R-:W-:Y:S01]  /*1490*/  ULEA UR5, UR4, UR14, 0x9 ;  /* 0x0000000e04057291 */ /* 0x000fe2000f8e483f */
[----:B------:R-:W-:Y:S01]  /*14a0*/  WARPGROUP.ARRIVE ;  /* 0x00000000000079c5 */ /* 0x000fe20000000000 */
[----:B------:R-:W-:Y:S01]  /*14b0*/  ULEA UR6, UR4, UR15, 0x9 ;  /* 0x0000000f04067291 */ /* 0x000fe2000f8e483f */
[----:B------:R-:W-:Y:S01]  /*14c0*/  UMOV UR9, 0x40000040 ;  /* 0x4000004000097882 */ /* 0x000fe20000000000 */
[----:B------:R-:W-:-:S03]  /*14d0*/  UMOV UR11, 0x40000040 ;  /* 0x40000040000b7882 */ /* 0x000fc60000000000 */
[----:B------:R-:W-:Y:S02]  /*14e0*/  UMOV UR8, UR5 ;  /* 0x0000000500087c82 */ /* 0x000fe40008000000 */
[----:B------:R-:W-:Y:S02]  /*14f0*/  UMOV UR10, UR6 ;  /* 0x00000006000a7c82 */ /* 0x000fe40008000000 */
[----:B------:R-:W-:Y:S01]  /*1500*/  HGMMA.64x64x16.F32.BF16 R24, gdesc[UR8].tnspA.tnspB, R24, UP0 ;  /* 0x60e00000081879f0 */ /* 0x000fe2000bf01818 */
        /* <DEDUP_REMOVED lines=14> */
[----:B------:R-:W-:Y:S03]  /*15f0*/  HGMMA.64x64x16.F32.BF16 R24, gdesc[UR8].tnspA.tnspB, R24, gsb0 ;  /* 0x60e00000081879f0 */ /* 0x000fe60008001818 */
[----:B------:R-:W-:Y:S02]  /*1600*/  WARPGROUP.DEPBAR.LE gsb0, 0x1 ;  /* 0x00008000000079c5 */ /* 0x000fe40000010100 */
[----:B------:R-:W-:Y:S05]  /*1610*/  @!P1 BRA `(.L_x_21) ;  /* 0x0000000000049947 */ /* 0x000fea0003800000 */
[----:B------:R-:W-:Y:S01]  /*1620*/  BPT.TRAP 0x1 ;  /* 0x000000040000795c */ /* 0x000fe20000300000 */
.L_x_21:
[----:B------:R-:W-:-:S13]  /*1630*/  ISETP.NE.AND P0, PT, R6, RZ, PT ;  /* 0x000000ff0600720c */ /* 0x000fda0003f05270 */
[----:B0-----:R-:W-:-:S05]  /*1640*/  @P0 LEA R10, R9, UR7, 0x3 ;  /* 0x00000007090a0c11 */ /* 0x001fca000f8e18ff */
[----:B------:R-:W-:-:S05]  /*1650*/  @P0 VIADD R10, R10, 0x38070 ;  /* 0x000380700a0a0836 */ /* 0x000fca0000000000 */
[----:B------:R-:W-:-:S04]  /*1660*/  @P0 PRMT R10, R3, 0x654, R10 ;  /* 0x00000654030a0816 */ /* 0x000fc8000000000a */
[----:B------:R0:W-:Y:S01]  /*1670*/  @P0 SYNCS.ARRIVE.TRANS64.RED.A1T0 RZ, [R10+URZ], RZ ;  /* 0x000000ff0aff09a7 */ /* 0x0001e2000810043f */
[----:B------:R-:W-:-:S13]  /*1680*/  ISETP.GT.U32.AND P0, PT, R5, 0x1, PT ;  /* 0x000000010500780c */ /* 0x000fda0003f04070 */
[----:B0-----:R-:W-:Y:S05]  /*1690*/  @P0 BRA `(.L_x_22) ;  /* 0x0000000000040947 */ /* 0x001fea0003800000 */
[----:B------:R-:W-:Y:S01]  /*16a0*/  BPT.TRAP 0x1 ;  /* 0x000000040000795c */ /* 0x000fe20000300000 */
.L_x_22:
[----:B------:R-:W-:Y:S01]  /*16b0*/  UIADD3 UR4, UR4, 0x1, URZ ;  /* 0x0000000104047890 */ /* 0x000fe2000fffe03f */
[----:B------:R-:W-:Y:S01]  /*16c0*/  ISETP.GT.AND P1, PT, R7, 0x1, PT ;  /* 0x000000010700780c */ /* 0x000fe20003f24270 */
[----:B------:R-:W-:Y:S02]  /*16d0*/  VIADD R9, R9, 0x1 ;  /* 0x0000000109097836 */ /* 0x000fe40000000000 */
[----:B------:R-:W-:Y:S01]  /*16e0*/  UISETP.NE.AND UP0, UPT, UR4, 0xe, UPT ;  /* 0x0000000e0400788c */ /* 0x000fe2000bf05270 */
[----:B------:R-:W-:Y:S02]  /*16f0*/  VIADD R7, R7, 0xffffffff ;  /* 0xffffffff07077836 */ /* 0x000fe40000000000 */
[C---:B------:R-:W-:Y:S01]  /*1700*/  ISETP.NE.AND P0, PT, R9.reuse, 0xe, PT ;  /* 0x0000000e0900780c */ /* 0x040fe20003f05270 */
[----:B------:R-:W-:Y:S02]  /*1710*/  USEL UR5, URZ, 0x1, UP0 ;  /* 0x000000013f057887 */ /* 0x000fe40008000000 */
[----:B------:R-:W-:Y:S01]  /*1720*/  USEL UR4, UR4, URZ, UP0 ;  /* 0x0000003f04047287 */ /* 0x000fe20008000000 */
[----:B------:R-:W-:Y:S01]  /*1730*/  SEL R9, R9, RZ, P0 ;  /* 0x000000ff09097207 */ /* 0x000fe20000000000 */
[----:B------:R-:W-:-:S02]  /*1740*/  UPLOP3.LUT UP0, UPT, UPT, UPT, UPT, 0x80, 0x0 ;  /* 0x000000000000789c */ /* 0x000fc40003f0f070 */
[----:B------:R-:W-:Y:S01]  /*1750*/  LOP3.LUT R12, R12, UR5, RZ, 0x3c, !PT ;  /* 0x000000050c0c7c12 */ /* 0x000fe2000f8e3cff */
[----:B------:R-:W-:Y:S08]  /*1760*/  @P1 BRA `(.L_x_23) ;  /* 0xfffffffc00201947 */ /* 0x000ff0000383ffff */
.L_x_18:
[----:B------:R-:W0:Y:S01]  /*1770*/  LDC R7, c[0x0][0x290] ;  /* 0x0000a400ff077b82 */ /* 0x000e220000000800 */
[----:B------:R-:W-:Y:S02]  /*1780*/  WARPGROUP.DEPBAR.LE gsb0, 0x0 ;  /* 0x00008000000079c5 */ /* 0x000fe40000010000 */
[----:B0-----:R-:W-:-:S13]  /*1790*/  ISETP.GE.AND P0, PT, R7, 0x1, PT ;  /* 0x000000010700780c */ /* 0x001fda0003f06270 */
[----:B------:R-:W-:Y:S05]  /*17a0*/  @!P0 BRA `(.L_x_24) ;  /* 0x0000000000588947 */ /* 0x000fea0003800000 */
[----:B------:R-:W-:-:S04]  /*17b0*/  LOP3.LUT R7, R5, 0x1, RZ, 0xfc, !PT ;  /* 0x0000000105077812 */ /* 0x000fc800078efcff */
[----:B------:R-:W-:-:S13]  /*17c0*/  ISETP.NE.AND P0, PT, R7, 0x3, PT ;  /* 0x000000030700780c */ /* 0x000fda0003f05270 */
[----:B------:R-:W-:Y:S05]  /*17d0*/  @!P0 BRA `(.L_x_25) ;  /* 0x0000000000048947 */ /* 0x000fea0003800000 */
[----:B------:R-:W-:Y:S01]  /*17e0*/  BPT.TRAP 0x1 ;  /* 0x000000040000795c */ /* 0x000fe20000300000 */
.L_x_25:
[----:B------:R-:W-:Y:S01]  /*17f0*/  ISETP.NE.AND P0, PT, R6, RZ, PT ;  /* 0x000000ff0600720c */ /* 0x000fe20003f05270 */
[----:B------:R-:W-:Y:S01]  /*1800*/  BSSY B0, `(.L_x_26) ;  /* 0x000000e000007945 */ /* 0x000fe20003800000 */
[----:B------:R-:W-:-:S11]  /*1810*/  ISETP.GT.U32.AND P1, PT, R5, 0x1, PT ;  /* 0x000000010500780c */ /* 0x000fd60003f24070 */
[----:B------:R-:W-:Y:S05]  /*1820*/  @!P0 BRA `(.L_x_27) ;  /* 0x00000000002c8947 */ /* 0x000fea0003800000 */
[----:B------:R-:W0:Y:S01]  /*1830*/  S2R R10, SR_CgaCtaId ;  /* 0x00000000000a7919 */ /* 0x000e220000008800 */
[----:B------:R-:W-:Y:S02]  /*1840*/  SHF.R.U32.HI R6, RZ, 0x1, R8 ;  /* 0x00000001ff067819 */ /* 0x000fe40000011608 */
[----:B------:R-:W-:-:S03]  /*1850*/  MOV R5, 0x400 ;  /* 0x0000040000057802 */ /* 0x000fc60000000f00 */
[----:B------:R-:W-:-:S05]  /*1860*/  IMAD.WIDE.U32 R6, R6, -0x6db6db6d, RZ ;  /* 0x9249249306067825 */ /* 0x000fca00078e00ff */
[----:B------:R-:W-:-:S05]  /*1870*/  SHF.R.U32.HI R7, RZ, 0x2, R7 ;  /* 0x00000002ff077819 */ /* 0x000fca0000011607 */
[----:B------:R-:W-:Y:S01]  /*1880*/  IMAD R8, R7, -0xe, R8 ;  /* 0xfffffff207087824 */ /* 0x000fe200078e0208 */
[----:B0-----:R-:W-:-:S05]  /*1890*/  LEA R5, R10, R5, 0x18 ;  /* 0x000000050a057211 */ /* 0x001fca00078ec0ff */
[----:B------:R-:W-:-:S04]  /*18a0*/  IMAD R8, R8, 0x8, R5 ;  /* 0x0000000808087824 */ /* 0x000fc800078e0205 */
[----:B------:R-:W-:-:S05]  /*18b0*/  VIADD R8, R8, 0x38070 ;  /* 0x0003807008087836 */ /* 0x000fca0000000000 */
[----:B------:R-:W-:-:S04]  /*18c0*/  PRMT R8, R3, 0x654, R8 ;  /* 0x0000065403087816 */ /* 0x000fc80000000008 */
[----:B------:R0:W-:Y:S03]  /*18d0*/  SYNCS.ARRIVE.TRANS64.RED.A1T0 RZ, [R8+URZ], RZ ;  /* 0x000000ff08ff79a7 */ /* 0x0001e6000810043f */
.L_x_27:
[----:B------:R-:W-:Y:S05]  /*18e0*/  BSYNC B0 ;  /* 0x0000000000007941 */ /* 0x000fea0003800000 */
.L_x_26:
[----:B------:R-:W-:Y:S05]  /*18f0*/  @P1 BRA `(.L_x_24) ;  /* 0x0000000000041947 */ /* 0x000fea0003800000 */
[----:B------:R-:W-:Y:S01]  /*1900*/  BPT.TRAP 0x1 ;  /* 0x000000040000795c */ /* 0x000fe20000300000 */
.L_x_24:
[----:B------:R-:W1:Y:S01]  /*1910*/  S2R R3, SR_TID.X ;  /* 0x0000000000037919 */ /* 0x000e620000002100 */
[----:B0-----:R-:W0:Y:S01]  /*1920*/  LDC.64 R8, c[0x0][0x280] ;  /* 0x0000a000ff087b82 */ /* 0x001e220000000a00 */
[----:B------:R-:W-:Y:S01]  /*1930*/  SHF.R.S32.HI R16, RZ, 0x1f, R4 ;  /* 0x0000001fff107819 */ /* 0x000fe20000011404 */
[----:B------:R-:W2:Y:S06]  /*1940*/  S2R R15, SR_CTAID.X ;  /* 0x00000000000f7919 */ /* 0x000eac0000002500 */
[----:B------:R-:W4:Y:S01]  /*1950*/  LDC.64 R10, c[0x0][0x5d0] ;  /* 0x00017400ff0a7b82 */ /* 0x000f220000000a00 */
[----:B-1----:R-:W-:-:S04]  /*1960*/  SHF.R.S32.HI R6, RZ, 0x1f, R3 ;  /* 0x0000001fff067819 */ /* 0x002fc80000011403 */
[----:B------:R-:W-:-:S04]  /*1970*/  LEA.HI R6, R6, R3, RZ, 0x7 ;  /* 0x0000000306067211 */ /* 0x000fc800078f38ff */
[----:B------:R-:W-:-:S05]  /*1980*/  LOP3.LUT R6, R6, 0xffffff80, RZ, 0xc0, !PT ;  /* 0xffffff8006067812 */ /* 0x000fca00078ec0ff */
[----:B------:R-:W-:-:S05]  /*1990*/  IMAD.IADD R6, R3, 0x1, -R6 ;  /* 0x0000000103067824 */ /* 0x000fca00078e0a06 */
[----:B------:R-:W-:-:S04]  /*19a0*/  SHF.R.S32.HI R7, RZ, 0x1f, R6 ;  /* 0x0000001fff077819 */ /* 0x000fc80000011406 */
[----:B------:R-:W-:-:S04]  /*19b0*/  LEA.HI R3, R7, R6, RZ, 0x2 ;  /* 0x0000000607037211 */ /* 0x000fc800078f10ff */
[--C-:B------:R-:W-:Y:S02]  /*19c0*/  SHF.R.S32.HI R12, RZ, 0x2, R3.reuse ;  /* 0x00000002ff0c7819 */ /* 0x100fe40000011403 */
[----:B------:R-:W-:Y:S02]  /*19d0*/  SHF.R.S32.HI R5, RZ, 0x1f, R3 ;  /* 0x0000001fff057819 */ /* 0x000fe40000011403 */
[----:B------:R-:W-:Y:S02]  /*19e0*/  LOP3.LUT R3, R3, 0xfffffffc, RZ, 0xc0, !PT ;  /* 0xfffffffc03037812 */ /* 0x000fe400078ec0ff */
[----:B------:R-:W-:-:S03]  /*19f0*/  LEA.HI R5, R5, R12, RZ, 0x3 ;  /* 0x0000000c05057211 */ /* 0x000fc600078f18ff */
[----:B------:R-:W-:Y:S01]  /*1a00*/  IMAD.IADD R20, R6, 0x1, -R3 ;  /* 0x0000000106147824 */ /* 0x000fe200078e0a03 */
[----:B------:R-:W-:-:S05]  /*1a10*/  LOP3.LUT R5, R5, 0xfffffff8, RZ, 0xc0, !PT ;  /* 0xfffffff805057812 */ /* 0x000fca00078ec0ff */
[----:B------:R-:W-:Y:S01]  /*1a20*/  IMAD.IADD R12, R12, 0x1, -R5 ;  /* 0x000000010c0c7824 */ /* 0x000fe200078e0a05 */
[----:B------:R-:W-:Y:S01]  /*1a30*/  LEA.HI R5, R7, R6, RZ, 0x5 ;  /* 0x0000000607057211 */ /* 0x000fe200078f28ff */
[----:B------:R-:W-:Y:S02]  /*1a40*/  IMAD.SHL.U32 R6, R14, 0x40, RZ ;  /* 0x000000400e067824 */ /* 0x000fe400078e00ff */
[----:B--2---:R-:W-:Y:S01]  /*1a50*/  IMAD.SHL.U32 R7, R15, 0x40, RZ ;  /* 0x000000400f077824 */ /* 0x004fe200078e00ff */
[----:B------:R-:W-:Y:S01]  /*1a60*/  SHF.R.S32.HI R13, RZ, 0x1f, R12 ;  /* 0x0000001fff0d7819 */ /* 0x000fe2000001140c */
[----:B------:R-:W-:Y:S01]  /*1a70*/  IMAD.SHL.U32 R14, R20, 0x2, RZ ;  /* 0x00000002140e7824 */ /* 0x000fe200078e00ff */
[----:B0-----:R-:W-:Y:S02]  /*1a80*/  ISETP.GE.AND P0, PT, R6, R9, PT ;  /* 0x000000090600720c */ /* 0x001fe40003f06270 */
[----:B------:R-:W-:Y:S02]  /*1a90*/  SHF.R.S32.HI R5, RZ, 0x5, R5 ;  /* 0x00000005ff057819 */ /* 0x000fe40000011405 */
[----:B------:R-:W-:-:S02]  /*1aa0*/  ISETP.GE.OR P0, PT, R7, R8, P0 ;  /* 0x000000080700720c */ /* 0x000fc40000706670 */
[----:B------:R-:W-:Y:S01]  /*1ab0*/  SHF.R.S32.HI R3, RZ, 0x1f, R6 ;  /* 0x0000001fff037819 */ /* 0x000fe20000011406 */
[----:B------:R-:W-:-:S04]  /*1ac0*/  IMAD.WIDE R56, R5, 0x10, R12 ;  /* 0x0000001005387825 */ /* 0x000fc800078e020c */
[----:B------:R-:W-:Y:S01]  /*1ad0*/  IMAD.WIDE R56, R15, 0x40, R56 ;  /* 0x000000400f387825 */ /* 0x000fe200078e0238 */
[----:B------:R-:W-:-:S03]  /*1ae0*/  SHF.R.S32.HI R15, RZ, 0x1f, R14 ;  /* 0x0000001fff0f7819 */ /* 0x000fc6000001140e */
[-C--:B----4-:R-:W-:Y:S02]  /*1af0*/  IMAD R17, R57, R10.reuse, RZ ;  /* 0x0000000a39117224 */ /* 0x090fe400078e02ff */
[----:B------:R-:W-:Y:S01]  /*1b00*/  IMAD.WIDE.U32 R18, R56, R10, R14 ;  /* 0x0000000a38127225 */ /* 0x000fe200078e000e */
[----:B------:R-:W-:Y:S06]  /*1b10*/  @P0 EXIT ;  /* 0x000000000000094d */ /* 0x000fec0003800000 */
[----:B------:R-:W-:Y:S01]  /*1b20*/  ULDC.64 UR6, c[0x0][0x288] ;  /* 0x0000a20000067ab9 */ /* 0x000fe20000000a00 */
[----:B------:R-:W-:Y:S01]  /*1b30*/  IMAD R17, R56, R11, R17 ;  /* 0x0000000b38117224 */ /* 0x000fe200078e0211 */
[----:B------:R-:W-:Y:S01]  /*1b40*/  ISETP.GE.AND P0, PT, R23, UR6, PT ;  /* 0x0000000617007c0c */ /* 0x000fe2000bf06270 */
[----:B------:R-:W-:Y:S01]  /*1b50*/  ULDC.64 UR4, c[0x0][0x5e0] ;  /* 0x0001780000047ab9 */ /* 0x000fe20000000a00 */
[----:B------:R-:W-:Y:S01]  /*1b60*/  IADD3 R18, P1, R6, R18, RZ ;  /* 0x0000001206127210 */ /* 0x000fe20007f3e0ff */
[----:B------:R-:W-:Y:S01]  /*1b70*/  IMAD R21, R16, UR4, RZ ;  /* 0x0000000410157c24 */ /* 0x000fe2000f8e02ff */
[C---:B------:R-:W-:Y:S01]  /*1b80*/  ISETP.GE.OR P0, PT, R4.reuse, UR7, P0 ;  /* 0x0000000704007c0c */ /* 0x040fe20008706670 */
[----:B------:R-:W-:Y:S01]  /*1b90*/  IMAD R7, R5, -0x10, -R7 ;  /* 0xfffffff005077824 */ /* 0x000fe200078e0a07 */
[----:B------:R-:W-:Y:S01]  /*1ba0*/  IADD3.X R19, R3, R19, R17, P1, !PT ;  /* 0x0000001303137210 */ /* 0x000fe20000ffe411 */
[----:B------:R-:W-:Y:S01]  /*1bb0*/  IMAD R21, R4, UR5, R21 ;  /* 0x0000000504157c24 */ /* 0x000fe2000f8e0215 */
[----:B------:R-:W-:Y:S01]  /*1bc0*/  SHF.R.S32.HI R17, RZ, 0x1f, R23 ;  /* 0x0000001fff117819 */ /* 0x000fe20000011417 */
[----:B------:R-:W-:-:S02]  /*1bd0*/  IMAD R5, R20, -0x2, R9 ;  /* 0xfffffffe14057824 */ /* 0x000fc400078e0209 */
[----:B------:R-:W-:Y:S01]  /*1be0*/  IMAD.WIDE.U32 R18, R4, UR4, R18 ;  /* 0x0000000404127c25 */ /* 0x000fe2000f8e0012 */
[----:B------:R-:W-:-:S03]  /*1bf0*/  ULDC.64 UR4, c[0x0][0x5d8] ;  /* 0x0001760000047ab9 */ /* 0x000fc60000000a00 */
[----:B------:R-:W-:Y:S02]  /*1c00*/  IMAD R20, R17, UR4, RZ ;  /* 0x0000000411147c24 */ /* 0x000fe4000f8e02ff */
[----:B------:R-:W-:Y:S01]  /*1c10*/  IMAD.IADD R59, R19, 0x1, R21 ;  /* 0x00000001133b7824 */ /* 0x000fe200078e0215 */
[----:B------:R-:W-:Y:S06]  /*1c20*/  @P0 EXIT ;  /* 0x000000000000094d */ /* 0x000fec0003800000 */
[----:B---3-5:R-:W-:Y:S01]  /*1c30*/  FSETP.NEU.AND P1, PT, R2, RZ, PT ;  /* 0x000000ff0200720b */ /* 0x028fe20003f2d000 */
[----:B------:R-:W-:Y:S01]  /*1c40*/  IMAD.MOV.U32 R58, RZ, RZ, R18 ;  /* 0x000000ffff3a7224 */ /* 0x000fe200078e0012 */
[----:B------:R-:W-:Y:S01]  /*1c50*/  IADD3 R7, R7, R8, -R12 ;  /* 0x0000000807077210 */ /* 0x000fe20007ffe80c */
[C---:B------:R-:W-:Y:S01]  /*1c60*/  IMAD R13, R23.reuse, UR5, R20 ;  /* 0x00000005170d7c24 */ /* 0x040fe2000f8e0214 */
[----:B------:R-:W-:Y:S01]  /*1c70*/  SHF.L.U64.HI R8, R10, 0x3, R11 ;  /* 0x000000030a087819 */ /* 0x000fe2000001020b */
[----:B------:R-:W-:Y:S01]  /*1c80*/  IMAD.WIDE.U32 R58, R23, UR4, R58 ;  /* 0x00000004173a7c25 */ /* 0x000fe2000f8e003a */
[----:B------:R-:W-:-:S03]  /*1c90*/  ULDC.64 UR4, c[0x0][0x5b8] ;  /* 0x00016e0000047ab9 */ /* 0x000fc60000000a00 */
[----:B------:R-:W-:Y:S02]  /*1ca0*/  IMAD.IADD R5, R5, 0x1, -R6 ;  /* 0x0000000105057824 */ /* 0x000fe400078e0a06 */
[----:B------:R-:W-:Y:S02]  /*1cb0*/  IMAD R12, R17, UR4, RZ ;  /* 0x00000004110c7c24 */ /* 0x000fe4000f8e02ff */
[----:B------:R-:W-:Y:S01]  /*1cc0*/  IMAD.SHL.U32 R9, R10, 0x8, RZ ;  /* 0x000000080a097824 */ /* 0x000fe200078e00ff */
[----:B------:R-:W-:Y:S01]  /*1cd0*/  ISETP.GT.AND P0, PT, R5, RZ, PT ;  /* 0x000000ff0500720c */ /* 0x000fe20003f04270 */
[----:B------:R-:W-:Y:S02]  /*1ce0*/  IMAD R17, R23, UR5, R12 ;  /* 0x0000000517117c24 */ /* 0x000fe4000f8e020c */
[----:B------:R-:W-:Y:S01]  /*1cf0*/  IMAD.IADD R13, R59, 0x1, R13 ;  /* 0x000000013b0d7824 */ /* 0x000fe200078e020d */
[----:B------:R-:W-:Y:S01]  /*1d00*/  ISETP.GT.AND P2, PT, R7, RZ, P0 ;  /* 0x000000ff0700720c */ /* 0x000fe20000744270 */
[----:B------:R-:W-:-:S12]  /*1d10*/  @!P1 BRA `(.L_x_28) ;  /* 0x0000001800189947 */ /* 0x000fd80003800000 */
[----:B------:R-:W-:Y:S01]  /*1d20*/  IADD3 R10, P1, R6, R14, RZ ;  /* 0x0000000e060a7210 */ /* 0x000fe20007f3e0ff */
[----:B------:R-:W-:Y:S01]  /*1d30*/  ULDC.64 UR6, c[0x0][0x5c0] ;  /* 0x0001700000067ab9 */ /* 0x000fe20000000a00 */
[----:B------:R-:W-:Y:S01]  /*1d40*/  ULDC.64 UR8, c[0x0][0x5b0] ;  /* 0x00016c0000087ab9 */ /* 0x000fe20000000a00 */
[----:B------:R-:W-:Y:S01]  /*1d50*/  IMAD R19, R16, UR6, RZ ;  /* 0x0000000610137c24 */ /* 0x000fe2000f8e02ff */
[----:B------:R-:W-:Y:S01]  /*1d60*/  ULDC.64 UR10, c[0x0][0x5a8] ;  /* 0x00016a00000a7ab9 */ /* 0x000fe20000000a00 */
[----:B------:R-:W-:Y:S02]  /*1d70*/  IMAD.X R11, R3, 0x1, R15, P1 ;  /* 0x00000001030b7824 */ /* 0x000fe400008e060f */
[C---:B------:R-:W-:Y:S02]  /*1d80*/  IMAD R60, R4.reuse, UR7, R19 ;  /* 0x00000007043c7c24 */ /* 0x040fe4000f8e0213 */
[----:B------:R-:W-:-:S04]  /*1d90*/  IMAD.WIDE.U32 R10, R4, UR6, R10 ;  /* 0x00000006040a7c25 */ /* 0x000fc8000f8e000a */
[----:B------:R-:W-:Y:S02]  /*1da0*/  IMAD.IADD R11, R11, 0x1, R60 ;  /* 0x000000010b0b7824 */ /* 0x000fe400078e023c */
[----:B------:R-:W-:Y:S02]  /*1db0*/  IMAD R61, R57, UR8, RZ ;  /* 0x00000008393d7c24 */ /* 0x000fe4000f8e02ff */
[----:B------:R-:W-:-:S04]  /*1dc0*/  IMAD.WIDE.U32 R20, R23, UR4, R10 ;  /* 0x0000000417147c25 */ /* 0x000fc8000f8e000a */
[----:B------:R-:W-:Y:S02]  /*1dd0*/  IMAD.IADD R19, R17, 0x1, R21 ;  /* 0x0000000111137824 */ /* 0x000fe400078e0215 */
[----:B------:R-:W-:Y:S02]  /*1de0*/  IMAD.MOV.U32 R18, RZ, RZ, R20 ;  /* 0x000000ffff127224 */ /* 0x000fe400078e0014 */
[C---:B------:R-:W-:Y:S02]  /*1df0*/  IMAD R61, R56.reuse, UR9, R61 ;  /* 0x00000009383d7c24 */ /* 0x040fe4000f8e023d */
[----:B------:R-:W-:-:S04]  /*1e00*/  IMAD.WIDE.U32 R10, R56, UR8, R18 ;  /* 0x00000008380a7c25 */ /* 0x000fc8000f8e0012 */
[----:B------:R-:W-:Y:S01]  /*1e10*/  IMAD.IADD R11, R11, 0x1, R61 ;  /* 0x000000010b0b7824 */ /* 0x000fe200078e023d */
[----:B------:R-:W-:-:S04]  /*1e20*/  LEA R62, P1, R10, UR10, 0x1 ;  /* 0x0000000a0a3e7c11 */ /* 0x000fc8000f8208ff */
[----:B------:R-:W-:-:S05]  /*1e30*/  LEA.HI.X R63, R10, UR11, R11, 0x1, P1 ;  /* 0x0000000b0a3f7c11 */ /* 0x000fca00088f0c0b */
[----:B------:R0:W2:Y:S01]  /*1e40*/  @P2 LDG.E.LTC128B.U16 R59, desc[UR12][R62.64] ;  /* 0x0000000c3e3b2981 */ /* 0x0000a2000c1e1520 */
[----:B------:R-:W-:Y:S01]  /*1e50*/  IMAD.WIDE.U32 R22, R23, UR4, RZ ;  /* 0x0000000417167c25 */ /* 0x000fe2000f8e00ff */
[----:B------:R-:W-:Y:S01]  /*1e60*/  ULDC.64 UR4, c[0x0][0x5c8] ;  /* 0x0001720000047ab9 */ /* 0x000fe20000000a00 */
[----:B------:R-:W-:Y:S01]  /*1e70*/  ISETP.GT.AND P1, PT, R5, 0x1, PT ;  /* 0x000000010500780c */ /* 0x000fe20003f24270 */
[----:B------:R-:W-:Y:S01]  /*1e80*/  BSSY B0, `(.L_x_29) ;  /* 0x0000016000007945 */ /* 0x000fe20003800000 */
[----:B------:R-:W-:Y:S02]  /*1e90*/  IMAD.IADD R17, R23, 0x1, R17 ;  /* 0x0000000117117824 */ /* 0x000fe400078e0211 */
[----:B------:R-:W-:-:S04]  /*1ea0*/  IMAD.MOV.U32 R16, RZ, RZ, R22 ;  /* 0x000000ffff107224 */ /* 0x000fc800078e0016 */
[----:B------:R-:W-:-:S04]  /*1eb0*/  IMAD.WIDE.U32 R10, R56, UR8, R16 ;  /* 0x00000008380a7c25 */ /* 0x000fc8000f8e0010 */
[----:B------:R-:W-:Y:S02]  /*1ec0*/  IMAD.IADD R11, R61, 0x1, R11 ;  /* 0x000000013d0b7824 */ /* 0x000fe400078e020b */
[----:B------:R-:W-:-:S04]  /*1ed0*/  IMAD.WIDE.U32 R10, R4, UR6, R10 ;  /* 0x00000006040a7c25 */ /* 0x000fc8000f8e000a */
[----:B------:R-:W-:Y:S01]  /*1ee0*/  IMAD.IADD R11, R60, 0x1, R11 ;  /* 0x000000013c0b7824 */ /* 0x000fe200078e020b */
[----:B0-----:R-:W-:Y:S02]  /*1ef0*/  IADD3 R62, P4, P5, R6, R10, R14 ;  /* 0x0000000a063e7210 */ /* 0x001fe40007d9e00e */
[C---:B------:R-:W-:Y:S02]  /*1f00*/  LEA R10, P3, R58.reuse, UR4, 0x1 ;  /* 0x000000043a0a7c11 */ /* 0x040fe4000f8608ff */
[----:B------:R-:W-:Y:S02]  /*1f10*/  IADD3.X R63, R3, R11, R15, P4, P5 ;  /* 0x0000000b033f7210 */ /* 0x000fe400027ea40f */
[----:B------:R-:W-:Y:S02]  /*1f20*/  LEA.HI.X R11, R58, UR5, R13, 0x1, P3 ;  /* 0x000000053a0b7c11 */ /* 0x000fe400098f0c0d */
[----:B------:R-:W-:Y:S02]  /*1f30*/  ISETP.GT.AND P3, PT, R7, RZ, P1 ;  /* 0x000000ff0700720c */ /* 0x000fe40000f64270 */
[----:B------:R-:W-:-:S04]  /*1f40*/  LEA R12, P4, R62, UR10, 0x1 ;  /* 0x0000000a3e0c7c11 */ /* 0x000fc8000f8808ff */
[----:B------:R-:W-:Y:S01]  /*1f50*/  LEA.HI.X R13, R62, UR11, R63, 0x1, P4 ;  /* 0x0000000b3e0d7c11 */ /* 0x000fe2000a0f0c3f */
[----:B--2---:R-:W-:-:S04]  /*1f60*/  IMAD.U32 R65, R59, 0x10000, RZ ;  /* 0x000100003b417824 */ /* 0x004fc800078e00ff */
[----:B------:R-:W-:-:S04]  /*1f70*/  FMUL R65, R65, R2 ;  /* 0x0000000241417220 */ /* 0x000fc80000400000 */
[----:B------:R-:W-:Y:S01]  /*1f80*/  FFMA R65, R24, R0, R65 ;  /* 0x0000000018417223 */ /* 0x000fe20000000041 */
[----:B------:R-:W-:-:S04]  /*1f90*/  PRMT R24, R59, 0x7610, R24 ;  /* 0x000076103b187816 */ /* 0x000fc80000000018 */
[----:B------:R-:W-:-:S05]  /*1fa0*/  F2FP.BF16.F32.PACK_AB R65, RZ, R65 ;  /* 0x00000041ff41723e */ /* 0x000fca00000010ff */
[----:B------:R0:W-:Y:S01]  /*1fb0*/  @P2 STG.E.U16 desc[UR12][R10.64], R65 ;  /* 0x000000410a002986 */ /* 0x0001e2000c10150c */
[----:B------:R-:W-:Y:S05]  /*1fc0*/  @!P3 BRA `(.L_x_30) ;  /* 0x000000000004b947 */ /* 0x000fea0003800000 */
[----:B------:R1:W5:Y:S02]  /*1fd0*/  LDG.E.LTC128B.U16 R24, desc[UR12][R12.64+0x2] ;  /* 0x0000020c0c187981 */ /* 0x000364000c1e1520 */
.L_x_30:
[----:B------:R-:W-:Y:S05]  /*1fe0*/  BSYNC B0 ;  /* 0x0000000000007941 */ /* 0x000fea0003800000 */
.L_x_29:
[----:B------:R-:W-:Y:S01]  /*1ff0*/  USHF.L.U32 UR5, UR8, 0x3, URZ ;  /* 0x0000000308057899 */ /* 0x000fe2000800063f */
[----:B-----5:R-:W-:Y:S01]  /*2000*/  IMAD.U32 R21, R24, 0x10000, RZ ;  /* 0x0001000018157824 */ /* 0x020fe200078e00ff */
[----:B------:R-:W-:Y:S01]  /*2010*/  USHF.L.U64.HI UR4, UR8, 0x3, UR9 ;  /* 0x0000000308047899 */ /* 0x000fe20008010209 */
[----:B------:R-:W-:Y:S02]  /*2020*/  ISETP.GT.AND P0, PT, R7, 0x8, P0 ;  /* 0x000000080700780c */ /* 0x000fe40000704270 */
[----:B------:R-:W-:Y:S01]  /*2030*/  FMUL R16, R21, R2 ;  /* 0x0000000215107220 */ /* 0x000fe20000400000 */
[----:B------:R-:W-:Y:S02]  /*2040*/  IMAD.U32 R58, RZ, RZ, UR5 ;  /* 0x00000005ff3a7e24 */ /* 0x000fe4000f8e00ff */
[----:B------:R-:W-:Y:S02]  /*2050*/  IMAD.U32 R59, RZ, RZ, UR4 ;  /* 0x00000004ff3b7e24 */ /* 0x000fe4000f8e00ff */
[----:B------:R-:W-:Y:S01]  /*2060*/  FFMA R16, R25, R0, R16 ;  /* 0x0000000019107223 */ /* 0x000fe20000000010 */
[----:B------:R-:W-:-:S04]  /*2070*/  IMAD.WIDE.U32 R58, R56, UR8, R58 ;  /* 0x00000008383a7c25 */ /* 0x000fc8000f8e003a */
[----:B------:R-:W-:Y:S01]  /*2080*/  F2FP.BF16.F32.PACK_AB R16, RZ, R16 ;  /* 0x00000010ff10723e */ /* 0x000fe200000010ff */
[----:B------:R-:W-:Y:S01]  /*2090*/  IMAD.IADD R61, R61, 0x1, R59 ;  /* 0x000000013d3d7824 */ /* 0x000fe200078e023b */
[----:B------:R-:W-:Y:S02]  /*20a0*/  IADD3 R20, P2, R20, R58, RZ ;  /* 0x0000003a14147210 */ /* 0x000fe40007f5e0ff */
[----:B------:R-:W-:Y:S02]  /*20b0*/  PRMT R23, R16, 0x7610, R23 ;  /* 0x0000761010177816 */ /* 0x000fe40000000017 */
[----:B------:R-:W-:Y:S01]  /*20c0*/  PRMT R16, R24, 0x7610, R16 ;  /* 0x0000761018107816 */ /* 0x000fe20000000010 */
[----:B------:R-:W-:Y:S01]  /*20d0*/  IMAD.X R19, R61, 0x1, R19, P2 ;  /* 0x000000013d137824 */ /* 0x000fe200010e0613 */
[C---:B------:R-:W-:Y:S01]  /*20e0*/  LEA R18, P2, R20.reuse, UR10, 0x1 ;  /* 0x0000000a14127c11 */ /* 0x040fe2000f8408ff */
[----:B------:R2:W-:Y:S03]  /*20f0*/  @P3 STG.E.U16 desc[UR12][R10.64+0x2], R23 ;  /* 0x000002170a003986 */ /* 0x0005e6000c10150c */
[----:B------:R-:W-:-:S05]  /*2100*/  LEA.HI.X R19, R20, UR11, R19, 0x1, P2 ;  /* 0x0000000b14137c11 */ /* 0x000fca00090f0c13 */
[----:B------:R-:W3:Y:S01]  /*2110*/  @P0 LDG.E.LTC128B.U16 R16, desc[UR12][R18.64] ;  /* 0x0000000c12100981 */ /* 0x000ee2000c1e1520 */
[----:B------:R-:W-:Y:S01]  /*2120*/  IADD3 R20, P2, R22, R58, RZ ;  /* 0x0000003a16147210 */ /* 0x000fe20007f5e0ff */
[----:B------:R-:W-:Y:S01]  /*2130*/  BSSY B0, `(.L_x_31) ;  /* 0x0000013000007945 */ /* 0x000fe20003800000 */
[----:B------:R-:W-:-:S03]  /*2140*/  ISETP.GT.AND P1, PT, R7, 0x8, P1 ;  /* 0x000000080700780c */ /* 0x000fc60000f24270 */
[----:B------:R-:W-:Y:S02]  /*2150*/  IMAD.X R21, R61, 0x1, R17, P2 ;  /* 0x000000013d157824 */ /* 0x000fe400010e0611 */
[----:B------:R-:W-:-:S03]  /*2160*/  IMAD.WIDE.U32 R20, R4, UR6, R20 ;  /* 0x0000000604147c25 */ /* 0x000fc6000f8e0014 */
[----:B------:R-:W-:Y:S01]  /*2170*/  IADD3 R6, P2, P3, R6, R20, R14 ;  /* 0x0000001406067210 */ /* 0x000fe20007b5e00e */
[----:B------:R-:W-:Y:S01]  /*2180*/  IMAD.IADD R14, R60, 0x1, R21 ;  /* 0x000000013c0e7824 */ /* 0x000fe200078e0215 */
[----:B------:R-:W-:-:S04]  /*2190*/  SHF.L.U64.HI R21, R9, 0x1, R8 ;  /* 0x0000000109157819 */ /* 0x000fc80000010208 */
[----:B------:R-:W-:Y:S02]  /*21a0*/  IADD3.X R3, R3, R14, R15, P2, P3 ;  /* 0x0000000e03037210 */ /* 0x000fe400017e640f */
[----:B------:R-:W-:Y:S02]  /*21b0*/  LEA R14, P2, R9, R10, 0x1 ;  /* 0x0000000a090e7211 */ /* 0x000fe400078408ff */
[----:B------:R-:W-:-:S03]  /*21c0*/  LEA R8, P3, R6, UR10, 0x1 ;  /* 0x0000000a06087c11 */ /* 0x000fc6000f8608ff */
[----:B------:R-:W-:Y:S01]  /*21d0*/  IMAD.X R15, R21, 0x1, R11, P2 ;  /* 0x00000001150f7824 */ /* 0x000fe200010e060b */
[----:B------:R-:W-:Y:S01]  /*21e0*/  LEA.HI.X R9, R6, UR11, R3, 0x1, P3 ;  /* 0x0000000b06097c11 */ /* 0x000fe200098f0c03 */
[----:B---3--:R-:W-:-:S04]  /*21f0*/  IMAD.U32 R17, R16, 0x10000, RZ ;  /* 0x0001000010117824 */ /* 0x008fc800078e00ff */
[----:B------:R-:W-:-:S04]  /*2200*/  FMUL R17, R17, R2 ;  /* 0x0000000211117220 */ /* 0x000fc80000400000 */
[----:B------:R-:W-:-:S05]  /*2210*/  FFMA R17, R26, R0, R17 ;  /* 0x000000001a117223 */ /* 0x000fca0000000011 */
[----:B------:R-:W-:-:S05]  /*2220*/  F2FP.BF16.F32.PACK_AB R17, RZ, R17 ;  /* 0x00000011ff11723e */ /* 0x000fca00000010ff */
[----:B------:R2:W-:Y:S01]  /*2230*/  @P0 STG.E.U16 desc[UR12][R14.64], R17 ;  /* 0x000000110e000986 */ /* 0x0005e2000c10150c */
[----:B------:R-:W-:Y:S05]  /*2240*/  @!P1 BRA `(.L_x_32) ;  /* 0x0000000000049947 */ /* 0x000fea0003800000 */
[----:B------:R3:W5:Y:S02]  /*2250*/  LDG.E.LTC128B.U16 R16, desc[UR12][R8.64+0x2] ;  /* 0x0000020c08107981 */ /* 0x000764000c1e1520 */
.L_x_32:
[----:B------:R-:W-:Y:S05]  /*2260*/  BSYNC B0 ;  /* 0x0000000000007941 */ /* 0x000fea0003800000 */
.L_x_31:
[----:B-----5:R-:W-:Y:S01]  /*2270*/  IMAD.U32 R3, R16, 0x10000, RZ ;  /* 0x0001000010037824 */ /* 0x020fe200078e00ff */
[----:B------:R-:W-:Y:S01]  /*2280*/  ISETP.GT.AND P0, PT, R5, 0x8, PT ;  /* 0x000000080500780c */ /* 0x000fe20003f04270 */
[----:B------:R-:W-:Y:S02]  /*2290*/  BSSY B0, `(.L_x_33) ;  /* 0x0000008000007945 */ /* 0x000fe40003800000 */
[----:B------:R-:W-:Y:S01]  /*22a0*/  FMUL R4, R3, R2 ;  /* 0x0000000203047220 */ /* 0x000fe20000400000 */
[----:B------:R-:W-:-:S03]  /*22b0*/  ISETP.GT.AND P2, PT, R7, RZ, P0 ;  /* 0x000000ff0700720c */ /* 0x000fc60000744270 */
[----:B------:R-:W-:-:S05]  /*22c0*/  FFMA R4, R27, R0, R4 ;  /* 0x000000001b047223 */ /* 0x000fca0000000004 */
[----:B------:R-:W-:-:S05]  /*22d0*/  F2FP.BF16.F32.PACK_AB R4, RZ, R4 ;  /* 0x00000004ff04723e */ /* 0x000fca00000010ff */
[----:B------:R4:W-:Y:S01]  /*22e0*/  @P1 STG.E.U16 desc[UR12][R14.64+0x2], R4 ;  /* 0x000002040e001986 */ /* 0x0009e2000c10150c */
[----:B------:R-:W-:Y:S05]  /*22f0*/  @!P2 BRA `(.L_x_34) ;  /* 0x000000000004a947 */ /* 0x000fea0003800000 */
[----:B------:R0:W5:Y:S02]  /*2300*/  LDG.E.LTC128B.U16 R16, desc[UR12][R12.64+0x10] ;  /* 0x0000100c0c107981 */ /* 0x000164000c1e1520 */
.L_x_34:
[----:B------:R-:W-:Y:S05]  /*2310*/  BSYNC B0 ;  /* 0x0000000000007941 */ /* 0x000fea0003800000 */
.L_x_33:
        /* <DEDUP_REMOVED lines=10> */
.L_x_36:
[----:B------:R-:W-:Y:S05]  /*23c0*/  BSYNC B0 ;  /* 0x0000000000007941 */ /* 0x000fea0003800000 */
.L_x_35:
[----:B0----5:R-:W-:Y:S01]  /*23d0*/  IMAD.U32 R3, R16, 0x10000, RZ ;  /* 0x0001000010037824 */ /* 0x021fe200078e00ff */
[----:B------:R-:W-:Y:S01]  /*23e0*/  ISETP.GT.AND P0, PT, R7, 0x8, P0 ;  /* 0x000000080700780c */ /* 0x000fe20000704270 */
[----:B------:R-:W-:Y:S02]  /*23f0*/  BSSY B0, `(.L_x_37) ;  /* 0x0000007000007945 */ /* 0x000fe40003800000 */
[----:B----4-:R-:W-:-:S04]  /*2400*/  FMUL R4, R3, R2 ;  /* 0x0000000203047220 */ /* 0x010fc80000400000 */
[----:B------:R-:W-:-:S05]  /*2410*/  FFMA R4, R29, R0, R4 ;  /* 0x000000001d047223 */ /* 0x000fca0000000004 */
[----:B------:R-:W-:-:S05]  /*2420*/  F2FP.BF16.F32.PACK_AB R4, RZ, R4 ;  /* 0x00000004ff04723e */ /* 0x000fca00000010ff */
[----:B------:R0:W-:Y:S01]  /*2430*/  @P3 STG.E.U16 desc[UR12][R10.64+0x12], R4 ;  /* 0x000012040a003986 */ /* 0x0001e2000c10150c */
[----:B------:R-:W-:Y:S05]  /*2440*/  @!P0 BRA `(.L_x_38) ;  /* 0x0000000000048947 */ /* 0x000fea0003800000 */
[----:B------:R4:W5:Y:S02]  /*2450*/  LDG.E.LTC128B.U16 R16, desc[UR12][R8.64+0x10] ;  /* 0x0000100c08107981 */ /* 0x000964000c1e1520 */
.L_x_38:
[----:B------:R-:W-:Y:S05]  /*2460*/  BSYNC B0 ;  /* 0x0000000000007941 */ /* 0x000fea0003800000 */
.L_x_37:
[----:B-----5:R-:W-:Y:S01]  /*2470*/  IMAD.U32 R3, R16, 0x10000, RZ ;  /* 0x0001000010037824 */ /* 0x020fe200078e00ff */
[----:B------:R-:W-:Y:S01]  /*2480*/  ISETP.GT.AND P1, PT, R7, 0x8, P1 ;  /* 0x000000080700780c */ /* 0x000fe20000f24270 */
[----:B------:R-:W-:Y:S02]  /*2490*/  BSSY B0, `(.L_x_39) ;  /* 0x0000007000007945 */ /* 0x000fe40003800000 */
[----:B------:R-:W-:-:S04]  /*24a0*/  FMUL R3, R3, R2 ;  /* 0x0000000203037220 */ /* 0x000fc80000400000 */
[----:B------:R-:W-:-:S05]  /*24b0*/  FFMA R3, R30, R0, R3 ;  /* 0x000000001e037223 */ /* 0x000fca0000000003 */
[----:B------:R-:W-:-:S05]  /*24c0*/  F2FP.BF16.F32.PACK_AB R3, RZ, R3 ;  /* 0x00000003ff03723e */ /* 0x000fca00000010ff */
[----:B------:R0:W-:Y:S01]  /*24d0*/  @P0 STG.E.U16 desc[UR12][R14.64+0x10], R3 ;  /* 0x000010030e000986 */ /* 0x0001e2000c10150c */
[----:B------:R-:W-:Y:S05]  /*24e0*/  @!P1 BRA `(.L_x_40) ;  /* 0x0000000000049947 */ /* 0x000fea0003800000 */
[----:B------:R0:W5:Y:S02]  /*24f0*/  LDG.E.LTC128B.U16 R16, desc[UR12][R8.64+0x12] ;  /* 0x0000120c08107981 */ /* 0x000164000c1e1520 */
.L_x_40:
[----:B------:R-:W-:Y:S05]  /*2500*/  BSYNC B0 ;  /* 0x0000000000007941 */ /* 0x000fea0003800000 */
.L_x_39:
[----:B0----5:R-:W-:Y:S01]  /*2510*/  IMAD.U32 R3, R16, 0x10000, RZ ;  /* 0x0001000010037824 */ /* 0x021fe200078e00ff */
        /* <DEDUP_REMOVED lines=9> */
.L_x_42:
[----:B------:R-:W-:Y:S05]  /*25b0*/  BSYNC B0 ;  /* 0x0000000000007941 */ /* 0x000fea0003800000 */
.L_x_41:
        /* <DEDUP_REMOVED lines=10> */
.L_x_44:
[----:B------:R-:W-:Y:S05]  /*2660*/  BSYNC B0 ;  /* 0x0000000000007941 */ /* 0x000fea0003800000 */
.L_x_43:
[----:B0----5:R-:W-:Y:S01]  /*2670*/  IMAD.U32 R3, R16, 0x10000, RZ ;  /* 0x0001000010037824 */ /* 0x021fe200078e00ff */
        /* <DEDUP_REMOVED lines=8> */
.L_x_46:
[----:B------:R-:W-:Y:S05]  /*2700*/  BSYNC B0 ;  /* 0x0000000000007941 */ /* 0x000fea0003800000 */
.L_x_45:
        /* <DEDUP_REMOVED lines=9> */
.L_x_48:
[----:B------:R-:W-:Y:S05]  /*27a0*/  BSYNC B0 ;  /* 0x0000000000007941 */ /* 0x000fea0003800000 */
.L_x_47:
        /* <DEDUP_REMOVED lines=10> */
.L_x_50:
[----:B------:R-:W-:Y:S05]  /*2850*/  BSYNC B0 ;  /* 0x0000000000007941 */ /* 0x000fea0003800000 */
.L_x_49:
        /* <DEDUP_REMOVED lines=10> */
.L_x_52:
[----:B------:R-:W-:Y:S05]  /*2900*/  BSYNC B0 ;  /* 0x0000000000007941 */ /* 0x000fea0003800000 */
.L_x_51:
        /* <DEDUP_REMOVED lines=9> */
.L_x_54:
[----:B------:R-:W-:Y:S05]  /*29a0*/  BSYNC B0 ;  /* 0x0000000000007941 */ /* 0x000fea0003800000 */
.L_x_53:
        /* <DEDUP_REMOVED lines=9> */
.L_x_56:
[----:B------:R-:W-:Y:S05]  /*2a40*/  BSYNC B0 ;  /* 0x0000000000007941 */ /* 0x000fea0003800000 */
.L_x_55:
        /* <DEDUP_REMOVED lines=10> */
.L_x_58:
[----:B------:R-:W-:Y:S05]  /*2af0*/  BSYNC B0 ;  /* 0x0000000000007941 */ /* 0x000fea0003800000 */
.L_x_57:
        /* <DEDUP_REMOVED lines=10> */
.L_x_60:
[----:B------:R-:W-:Y:S05]  /*2ba0*/  BSYNC B0 ;  /* 0x0000000000007941 */ /* 0x000fea0003800000 */
.L_x_59:
        /* <DEDUP_REMOVED lines=9> */
.L_x_62:
[----:B------:R-:W-:Y:S05]  /*2c40*/  BSYNC B0 ;  /* 0x0000000000007941 */ /* 0x000fea0003800000 */
.L_x_61:
        /* <DEDUP_REMOVED lines=9> */
.L_x_64:
[----:B------:R-:W-:Y:S05]  /*2ce0*/  BSYNC B0 ;  /* 0x0000000000007941 */ /* 0x000fea0003800000 */
.L_x_63:
        /* <DEDUP_REMOVED lines=10> */
.L_x_66:
[----:B------:R-:W-:Y:S05]  /*2d90*/  BSYNC B0 ;  /* 0x0000000000007941 */ /* 0x000fea0003800000 */
.L_x_65:
        /* <DEDUP_REMOVED lines=10> */
.L_x_68:
[----:B------:R-:W-:Y:S05]  /*2e40*/  BSYNC B0 ;  /* 0x0000000000007941 */ /* 0x000fea0003800000 */
.L_x_67:
        /* <DEDUP_REMOVED lines=9> */
.L_x_70:
[----:B------:R-:W-:Y:S05]  /*2ee0*/  BSYNC B0 ;  /* 0x0000000000007941 */ /* 0x000fea0003800000 */
.L_x_69:
        /* <DEDUP_REMOVED lines=9> */
.L_x_72:
[----:B------:R-:W-:Y:S05]  /*2f80*/  BSYNC B0 ;  /* 0x0000000000007941 */ /* 0x000fea0003800000 */
.L_x_71:
        /* <DEDUP_REMOVED lines=10> */
.L_x_74:
[----:B------:R-:W-:Y:S05]  /*3030*/  BSYNC B0 ;  /* 0x0000000000007941 */ /* 0x000fea0003800000 */
.L_x_73:
        /* <DEDUP_REMOVED lines=10> */
.L_x_76:
[----:B------:R-:W-:Y:S05]  /*30e0*/  BSYNC B0 ;  /* 0x0000000000007941 */ /* 0x000fea0003800000 */
.L_x_75:
        /* <DEDUP_REMOVED lines=9> */
.L_x_78:
[----:B------:R-:W-:Y:S05]  /*3180*/  BSYNC B0 ;  /* 0x0000000000007941 */ /* 0x000fea0003800000 */
.L_x_77:
        /* <DEDUP_REMOVED lines=9> */
.L_x_80:
[----:B------:R-:W-:Y:S05]  /*3220*/  BSYNC B0 ;  /* 0x0000000000007941 */ /* 0x000fea0003800000 */
.L_x_79:
        /* <DEDUP_REMOVED lines=10> */
.L_x_82:
[----:B------:R-:W-:Y:S05]  /*32d0*/  BSYNC B0 ;  /* 0x0000000000007941 */ /* 0x000fea0003800000 */
.L_x_81:
[----:B-----5:R-:W-:Y:S01]  /*32e0*/  IMAD.U32 R3, R16, 0x10000, RZ ;  /* 0x0001000010037824 */ /* 0x020fe200078e00ff */
[----:B------:R-:W-:Y:S01]  /*32f0*/  ISETP.GT.AND P1, PT, R5, 0x39, PT ;  /* 0x000000390500780c */ /* 0x000fe20003f24270 */
[----:B0-----:R-:W-:Y:S01]  /*3300*/  @P2 IMAD.MOV.U32 R4, RZ, RZ, R10 ;  /* 0x000000ffff042224 */ /* 0x001fe200078e000a */
[----:B------:R-:W-:Y:S01]  /*3310*/  BSSY B0, `(.L_x_83) ;  /* 0x0000009000007945 */ /* 0x000fe20003800000 */
[----:B------:R-:W-:Y:S01]  /*3320*/  FMUL R3, R3, R2 ;  /* 0x0000000203037220 */ /* 0x000fe20000400000 */
[----:B------:R-:W-:Y:S01]  /*3330*/  @P2 IMAD.MOV.U32 R5, RZ, RZ, R11 ;  /* 0x000000ffff052224 */ /* 0x000fe200078e000b */
[----:B------:R-:W-:Y:S02]  /*3340*/  ISETP.GT.AND P3, PT, R7, RZ, P1 ;  /* 0x000000ff0700720c */ /* 0x000fe40000f64270 */
[----:B------:R-:W-:-:S05]  /*3350*/  FFMA R3, R52, R0, R3 ;  /* 0x0000000034037223 */ /* 0x000fca0000000003 */
[----:B------:R-:W-:-:S05]  /*3360*/  F2FP.BF16.F32.PACK_AB R3, RZ, R3 ;  /* 0x00000003ff03723e */ /* 0x000fca00000010ff */
[----:B------:R0:W-:Y:S01]  /*3370*/  @P2 STG.E.U16 desc[UR12][R4.64+0x70], R3 ;  /* 0x0000700304002986 */ /* 0x0001e2000c10150c */
[----:B------:R-:W-:Y:S05]  /*3380*/  @!P3 BRA `(.L_x_84) ;  /* 0x000000000004b947 */ /* 0x000fea0003800000 */
[----:B------:R0:W5:Y:S02]  /*3390*/  LDG.E.LTC128B.U16 R16, desc[UR12][R12.64+0x72] ;  /* 0x0000720c0c107981 */ /* 0x000164000c1e1520 */
.L_x_84:
[----:B------:R-:W-:Y:S05]  /*33a0*/  BSYNC B0 ;  /* 0x0000000000007941 */ /* 0x000fea0003800000 */
.L_x_83:
        /* <DEDUP_REMOVED lines=9> */
.L_x_86:
[----:B------:R-:W-:Y:S05]  /*3440*/  BSYNC B0 ;  /* 0x0000000000007941 */ /* 0x000fea0003800000 */
.L_x_85:
[----:B-----5:R-:W-:Y:S01]  /*3450*/  IMAD.U32 R3, R16, 0x10000, RZ ;  /* 0x0001000010037824 */ /* 0x020fe200078e00ff */
[----:B------:R-:W-:Y:S01]  /*3460*/  ISETP.GT.AND P1, PT, R7, 0x8, P1 ;  /* 0x000000080700780c */ /* 0x000fe20000f24270 */
[----:B0-----:R-:W-:Y:S01]  /*3470*/  @P0 IMAD.MOV.U32 R4, RZ, RZ, R14 ;  /* 0x000000ffff040224 */ /* 0x001fe200078e000e */
[----:B------:R-:W-:Y:S01]  /*3480*/  BSSY B0, `(.L_x_87) ;  /* 0x0000008000007945 */ /* 0x000fe20003800000 */
[----:B------:R-:W-:Y:S01]  /*3490*/  FMUL R3, R3, R2 ;  /* 0x0000000203037220 */ /* 0x000fe20000400000 */
[----:B------:R-:W-:-:S03]  /*34a0*/  @P0 IMAD.MOV.U32 R5, RZ, RZ, R15 ;  /* 0x000000ffff050224 */ /* 0x000fc600078e000f */
[----:B------:R-:W-:-:S05]  /*34b0*/  FFMA R3, R54, R0, R3 ;  /* 0x0000000036037223 */ /* 0x000fca0000000003 */
[----:B------:R-:W-:-:S05]  /*34c0*/  F2FP.BF16.F32.PACK_AB R3, RZ, R3 ;  /* 0x00000003ff03723e */ /* 0x000fca00000010ff */
[----:B------:R0:W-:Y:S01]  /*34d0*/  @P0 STG.E.U16 desc[UR12][R4.64+0x70], R3 ;  /* 0x0000700304000986 */ /* 0x0001e2000c10150c */
[----:B------:R-:W-:Y:S05]  /*34e0*/  @!P1 BRA `(.L_x_88) ;  /* 0x0000000000049947 */ /* 0x000fea0003800000 */
[----:B------:R0:W5:Y:S02]  /*34f0*/  LDG.E.LTC128B.U16 R16, desc[UR12][R8.64+0x72] ;  /* 0x0000720c08107981 */ /* 0x000164000c1e1520 */
.L_x_88:
[----:B------:R-:W-:Y:S05]  /*3500*/  BSYNC B0 ;  /* 0x0000000000007941 */ /* 0x000fea0003800000 */
.L_x_87:
[----:B0----5:R-:W-:-:S04]  /*3510*/  IMAD.U32 R3, R16, 0x10000, RZ ;  /* 0x0001000010037824 */ /* 0x021fc800078e00ff */
[----:B------:R-:W-:-:S04]  /*3520*/  FMUL R2, R3, R2 ;  /* 0x0000000203027220 */ /* 0x000fc80000400000 */
[----:B------:R-:W-:Y:S01]  /*3530*/  FFMA R2, R55, R0, R2 ;  /* 0x0000000037027223 */ /* 0x000fe20000000002 */
[----:B------:R-:W-:Y:S06]  /*3540*/  @!P1 EXIT ;  /* 0x000000000000994d */ /* 0x000fec0003800000 */
[----:B------:R-:W-:-:S05]  /*3550*/  F2FP.BF16.F32.PACK_AB R2, RZ, R2 ;  /* 0x00000002ff02723e */ /* 0x000fca00000010ff */
[----:B------:R-:W-:Y:S01]  /*3560*/  STG.E.U16 desc[UR12][R14.64+0x72], R2 ;  /* 0x000072020e007986 */ /* 0x000fe2000c10150c */
[----:B------:R-:W-:Y:S05]  /*3570*/  EXIT ;  /* 0x000000000000794d */ /* 0x000fea0003800000 */
.L_x_28:
[----:B------:R-:W-:Y:S01]  /*3580*/  ISETP.GT.AND P3, PT, R5, 0x1, PT ;  /* 0x000000010500780c */ /* 0x000fe20003f64270 */
[----:B------:R-:W-:Y:S01]  /*3590*/  ULDC.64 UR4, c[0x0][0x5c8] ;  /* 0x0001720000047ab9 */ /* 0x000fe20000000a00 */
[-C--:B------:R-:W-:Y:S01]  /*35a0*/  FMUL R24, R24, R0.reuse ;  /* 0x0000000018187220 */ /* 0x080fe20000400000 */
[-C--:B------:R-:W-:Y:S01]  /*35b0*/  FMUL R25, R25, R0.reuse ;  /* 0x0000000019197220 */ /* 0x080fe20000400000 */
[----:B------:R-:W-:Y:S01]  /*35c0*/  ISETP.GT.AND P1, PT, R7, RZ, P3 ;  /* 0x000000ff0700720c */ /* 0x000fe20001f24270 */
[-C--:B------:R-:W-:Y:S01]  /*35d0*/  FMUL R26, R26, R0.reuse ;  /* 0x000000001a1a7220 */ /* 0x080fe20000400000 */
[----:B------:R-:W-:Y:S01]  /*35e0*/  LEA R2, P4, R58, UR4, 0x1 ;  /* 0x000000043a027c11 */ /* 0x000fe2000f8808ff */
[----:B------:R-:W-:Y:S01]  /*35f0*/  FMUL R27, R27, R0 ;  /* 0x000000001b1b7220 */ /* 0x000fe20000400000 */
[----:B------:R-:W-:Y:S01]  /*3600*/  F2FP.BF16.F32.PACK_AB R24, RZ, R24 ;  /* 0x00000018ff18723e */ /* 0x000fe200000010ff */
[-C--:B------:R-:W-:Y:S01]  /*3610*/  FMUL R28, R28, R0.reuse ;  /* 0x000000001c1c7220 */ /* 0x080fe20000400000 */
[----:B------:R-:W-:Y:S01]  /*3620*/  LEA.HI.X R3, R58, UR5, R13, 0x1, P4 ;  /* 0x000000053a037c11 */ /* 0x000fe2000a0f0c0d */
[-C--:B------:R-:W-:Y:S01]  /*3630*/  FMUL R29, R29, R0.reuse ;  /* 0x000000001d1d7220 */ /* 0x080fe20000400000 */
[----:B------:R-:W-:Y:S01]  /*3640*/  F2FP.BF16.F32.PACK_AB R25, RZ, R25 ;  /* 0x00000019ff19723e */ /* 0x000fe200000010ff */
[-C--:B------:R-:W-:Y:S01]  /*3650*/  FMUL R30, R30, R0.reuse ;  /* 0x000000001e1e7220 */ /* 0x080fe20000400000 */
[----:B------:R-:W-:Y:S01]  /*3660*/  SHF.L.U64.HI R11, R9, 0x1, R8 ;  /* 0x00000001090b7819 */ /* 0x000fe20000010208 */
[----:B------:R-:W-:Y:S01]  /*3670*/  @P2 STG.E.U16 desc[UR12][R2.64], R24 ;  /* 0x0000001802002986 */ /* 0x000fe2000c10150c */
[----:B------:R-:W-:Y:S01]  /*3680*/  ISETP.GT.AND P2, PT, R7, 0x8, P0 ;  /* 0x000000080700780c */ /* 0x000fe20000744270 */
[----:B------:R-:W-:Y:S01]  /*3690*/  FMUL R31, R31, R0 ;  /* 0x000000001f1f7220 */ /* 0x000fe20000400000 */
[----:B------:R-:W-:Y:S01]  /*36a0*/  LEA R8, P5, R9, R2, 0x1 ;  /* 0x0000000209087211 */ /* 0x000fe200078a08ff */
[----:B------:R-:W-:Y:S01]  /*36b0*/  @P1 STG.E.U16 desc[UR12][R2.64+0x2], R25 ;  /* 0x0000021902001986 */ /* 0x000fe2000c10150c */
[----:B------:R-:W-:Y:S01]  /*36c0*/  ISETP.GT.AND P1, PT, R5, 0x8, PT ;  /* 0x000000080500780c */ /* 0x000fe20003f24270 */
[-C--:B------:R-:W-:Y:S01]  /*36d0*/  FMUL R32, R32, R0.reuse ;  /* 0x0000000020207220 */ /* 0x080fe20000400000 */
[----:B------:R-:W-:Y:S01]  /*36e0*/  ISETP.GT.AND P3, PT, R7, 0x8, P3 ;  /* 0x000000080700780c */ /* 0x000fe20001f64270 */
[----:B------:R-:W-:Y:S01]  /*36f0*/  IMAD.X R9, R11, 0x1, R3, P5 ;  /* 0x000000010b097824 */ /* 0x000fe200028e0603 */
[----:B------:R-:W-:Y:S01]  /*3700*/  ISETP.GT.AND P0, PT, R5, 0x9, PT ;  /* 0x000000090500780c */ /* 0x000fe20003f04270 */
[-C--:B------:R-:W-:Y:S01]  /*3710*/  FMUL R33, R33, R0.reuse ;  /* 0x0000000021217220 */ /* 0x080fe20000400000 */
[C---:B------:R-:W-:Y:S01]  /*3720*/  ISETP.GT.AND P4, PT, R7.reuse, RZ, P1 ;  /* 0x000000ff0700720c */ /* 0x040fe20000f84270 */
[-C--:B------:R-:W-:Y:S01]  /*3730*/  FMUL R34, R34, R0.reuse ;  /* 0x0000000022227220 */ /* 0x080fe20000400000 */
[----:B------:R-:W-:Y:S01]  /*3740*/  ISETP.GT.AND P5, PT, R7, RZ, P0 ;  /* 0x000000ff0700720c */ /* 0x000fe200007a4270 */
[----:B------:R-:W-:Y:S01]  /*3750*/  FMUL R35, R35, R0 ;  /* 0x0000000023237220 */ /* 0x000fe20000400000 */
[----:B------:R-:W-:Y:S01]  /*3760*/  F2FP.BF16.F32.PACK_AB R26, RZ, R26 ;  /* 0x0000001aff1a723e */ /* 0x000fe200000010ff */
[-C--:B------:R-:W-:Y:S01]  /*3770*/  FMUL R36, R36, R0.reuse ;  /* 0x0000000024247220 */ /* 0x080fe20000400000 */
[----:B------:R-:W-:Y:S01]  /*3780*/  F2FP.BF16.F32.PACK_AB R27, RZ, R27 ;  /* 0x0000001bff1b723e */ /* 0x000fe200000010ff */
[----:B------:R-:W-:Y:S01]  /*3790*/  FMUL R37, R37, R0 ;  /* 0x0000000025257220 */ /* 0x000fe20000400000 */
[----:B------:R-:W-:Y:S01]  /*37a0*/  F2FP.BF16.F32.PACK_AB R28, RZ, R28 ;  /* 0x0000001cff1c723e */ /* 0x000fe200000010ff */
[----:B------:R-:W-:Y:S01]  /*37b0*/  @P2 STG.E.U16 desc[UR12][R8.64], R26 ;  /* 0x0000001a08002986 */ /* 0x000fe2000c10150c */
[----:B------:R-:W-:Y:S01]  /*37c0*/  ISETP.GT.AND P1, PT, R7, 0x8, P1 ;  /* 0x000000080700780c */ /* 0x000fe20000f24270 */
[-C--:B------:R-:W-:Y:S01]  /*37d0*/  FMUL R38, R38, R0.reuse ;  /* 0x0000000026267220 */ /* 0x080fe20000400000 */
[----:B------:R-:W-:Y:S01]  /*37e0*/  F2FP.BF16.F32.PACK_AB R29, RZ, R29 ;  /* 0x0000001dff1d723e */ /* 0x000fe200000010ff */
[----:B------:R-:W-:Y:S01]  /*37f0*/  @P3 STG.E.U16 desc[UR12][R8.64+0x2], R27 ;  /* 0x0000021b08003986 */ /* 0x000fe2000c10150c */
[----:B------:R-:W-:Y:S01]  /*3800*/  ISETP.GT.AND P3, PT, R5, 0x10, PT ;  /* 0x000000100500780c */ /* 0x000fe20003f64270 */
[-C--:B------:R-:W-:Y:S01]  /*3810*/  FMUL R39, R39, R0.reuse ;  /* 0x0000000027277220 */ /* 0x080fe20000400000 */
[----:B------:R-:W-:Y:S01]  /*3820*/  ISETP.GT.AND P2, PT, R7, 0x8, P0 ;  /* 0x000000080700780c */ /* 0x000fe20000744270 */
[----:B------:R-:W-:Y:S01]  /*3830*/  @P4 STG.E.U16 desc[UR12][R2.64+0x10], R28 ;  /* 0x0000101c02004986 */ /* 0x000fe2000c10150c */
[----:B------:R-:W-:Y:S01]  /*3840*/  ISETP.GT.AND P0, PT, R5, 0x11, PT ;  /* 0x000000110500780c */ /* 0x000fe20003f04270 */
[-C--:B------:R-:W-:Y:S01]  /*3850*/  FMUL R40, R40, R0.reuse ;  /* 0x0000000028287220 */ /* 0x080fe20000400000 */
[C---:B------:R-:W-:Y:S01]  /*3860*/  ISETP.GT.AND P4, PT, R7.reuse, RZ, P3 ;  /* 0x000000ff0700720c */ /* 0x040fe20001f84270 */
[----:B------:R-:W-:Y:S01]  /*3870*/  @P5 STG.E.U16 desc[UR12][R2.64+0x12], R29 ;  /* 0x0000121d02005986 */ /* 0x000fe2000c10150c */
        /* <DEDUP_REMOVED lines=28> */
[C---:B------:R-:W-:Y:S01]  /*3a40*/  ISETP.GT.AND P1, PT, R7.reuse, 0x8, P2 ;  /* 0x000000080700780c */ /* 0x040fe20001724270 */
[-C--:B------:R-:W-:Y:S01]  /*3a50*/  FMUL R50, R50, R0.reuse ;  /* 0x0000000032327220 */ /* 0x080fe20000400000 */
[----:B------:R-:W-:Y:S01]  /*3a60*/  F2FP.BF16.F32.PACK_AB R37, RZ, R37 ;  /* 0x00000025ff25723e */ /* 0x000fe200000010ff */
[----:B------:R-:W-:Y:S01]  /*3a70*/  @P0 STG.E.U16 desc[UR12][R8.64+0x22], R35 ;  /* 0x0000222308000986 */ /* 0x000fe2000c10150c */
[----:B------:R-:W-:Y:S01]  /*3a80*/  ISETP.GT.AND P2, PT, R7, 0x8, P3 ;  /* 0x000000080700780c */ /* 0x000fe20001f44270 */
[-C--:B------:R-:W-:Y:S01]  /*3a90*/  FMUL R51, R51, R0.reuse ;  /* 0x0000000033337220 */ /* 0x080fe20000400000 */
[C---:B------:R-:W-:Y:S01]  /*3aa0*/  ISETP.GT.AND P3, PT, R5.reuse, 0x20, PT ;  /* 0x000000200500780c */ /* 0x040fe20003f64270 */
        /* <DEDUP_REMOVED lines=13> */
[----:B------:R-:W-:-:S02]  /*3b80*/  F2FP.BF16.F32.PACK_AB R41, RZ, R41 ;  /* 0x00000029ff29723e */ /* 0x000fc400000010ff */
[C---:B------:R-:W-:Y:S01]  /*3b90*/  ISETP.GT.AND P1, PT, R7.reuse, 0x8, P3 ;  /* 0x000000080700780c */ /* 0x040fe20001f24270 */
[----:B------:R-:W-:Y:S01]  /*3ba0*/  @P2 STG.E.U16 desc[UR12][R8.64+0x32], R39 ;  /* 0x0000322708002986 */ /* 0x000fe2000c10150c */
[----:B------:R-:W-:Y:S02]  /*3bb0*/  ISETP.GT.AND P0, PT, R7, 0x8, P0 ;  /* 0x000000080700780c */ /* 0x000fe40000704270 */
[----:B------:R-:W-:Y:S01]  /*3bc0*/  F2FP.BF16.F32.PACK_AB R42, RZ, R42 ;  /* 0x0000002aff2a723e */ /* 0x000fe200000010ff */
[----:B------:R-:W-:Y:S01]  /*3bd0*/  @P4 STG.E.U16 desc[UR12][R2.64+0x40], R40 ;  /* 0x0000402802004986 */ /* 0x000fe2000c10150c */
[C---:B------:R-:W-:Y:S02]  /*3be0*/  ISETP.GT.AND P4, PT, R5.reuse, 0x28, PT ;  /* 0x000000280500780c */ /* 0x040fe40003f84270 */
[----:B------:R-:W-:Y:S01]  /*3bf0*/  F2FP.BF16.F32.PACK_AB R43, RZ, R43 ;  /* 0x0000002bff2b723e */ /* 0x000fe200000010ff */
[----:B------:R-:W-:Y:S01]  /*3c00*/  @P5 STG.E.U16 desc[UR12][R2.64+0x42], R41 ;  /* 0x0000422902005986 */ /* 0x000fe2000c10150c */
[----:B------:R-:W-:-:S02]  /*3c10*/  ISETP.GT.AND P5, PT, R5, 0x29, PT ;  /* 0x000000290500780c */ /* 0x000fc40003fa4270 */
[C---:B------:R-:W-:Y:S01]  /*3c20*/  ISETP.GT.AND P2, PT, R7.reuse, RZ, P4 ;  /* 0x000000ff0700720c */ /* 0x040fe20002744270 */
[----:B------:R-:W-:Y:S01]  /*3c30*/  @P1 STG.E.U16 desc[UR12][R8.64+0x40], R42 ;  /* 0x0000402a08001986 */ /* 0x000fe2000c10150c */
[C---:B------:R-:W-:Y:S02]  /*3c40*/  ISETP.GT.AND P6, PT, R7.reuse, RZ, P5 ;  /* 0x000000ff0700720c */ /* 0x040fe40002fc4270 */
[----:B------:R-:W-:Y:S01]  /*3c50*/  F2FP.BF16.F32.PACK_AB R44, RZ, R44 ;  /* 0x0000002cff2c723e */ /* 0x000fe200000010ff */
[----:B------:R-:W-:Y:S01]  /*3c60*/  @P0 STG.E.U16 desc[UR12][R8.64+0x42], R43 ;  /* 0x0000422b08000986 */ /* 0x000fe2000c10150c */
[----:B------:R-:W-:Y:S02]  /*3c70*/  ISETP.GT.AND P4, PT, R7, 0x8, P4 ;  /* 0x000000080700780c */ /* 0x000fe40002784270 */
[----:B------:R-:W-:Y:S02]  /*3c80*/  F2FP.BF16.F32.PACK_AB R45, RZ, R45 ;  /* 0x0000002dff2d723e */ /* 0x000fe400000010ff */
[----:B------:R-:W-:-:S02]  /*3c90*/  ISETP.GT.AND P3, PT, R5, 0x30, PT ;  /* 0x000000300500780c */ /* 0x000fc40003f64270 */
[C---:B------:R-:W-:Y:S01]  /*3ca0*/  ISETP.GT.AND P1, PT, R5.reuse, 0x38, PT ;  /* 0x000000380500780c */ /* 0x040fe20003f24270 */
[----:B------:R-:W-:Y:S01]  /*3cb0*/  @P2 STG.E.U16 desc[UR12][R2.64+0x50], R44 ;  /* 0x0000502c02002986 */ /* 0x000fe2000c10150c */
[C---:B------:R-:W-:Y:S02]  /*3cc0*/  ISETP.GT.AND P2, PT, R5.reuse, 0x31, PT ;  /* 0x000000310500780c */ /* 0x040fe40003f44270 */
[----:B------:R-:W-:Y:S01]  /*3cd0*/  ISETP.GT.AND P0, PT, R5, 0x39, PT ;  /* 0x000000390500780c */ /* 0x000fe20003f04270 */
[----:B------:R-:W-:Y:S01]  /*3ce0*/  @P6 STG.E.U16 desc[UR12][R2.64+0x52], R45 ;  /* 0x0000522d02006986 */ /* 0x000fe2000c10150c */
[C---:B------:R-:W-:Y:S01]  /*3cf0*/  ISETP.GT.AND P6, PT, R7.reuse, 0x8, P5 ;  /* 0x000000080700780c */ /* 0x040fe20002fc4270 */
[----:B------:R-:W-:Y:S01]  /*3d00*/  @P4 IMAD.MOV.U32 R4, RZ, RZ, R8 ;  /* 0x000000ffff044224 */ /* 0x000fe200078e0008 */
[----:B------:R-:W-:Y:S01]  /*3d10*/  F2FP.BF16.F32.PACK_AB R46, RZ, R46 ;  /* 0x0000002eff2e723e */ /* 0x000fe200000010ff */
[----:B------:R-:W-:Y:S01]  /*3d20*/  @P4 IMAD.MOV.U32 R5, RZ, RZ, R9 ;  /* 0x000000ffff054224 */ /* 0x000fe200078e0009 */
[----:B------:R-:W-:-:S02]  /*3d30*/  ISETP.GT.AND P5, PT, R7, RZ, P3 ;  /* 0x000000ff0700720c */ /* 0x000fc40001fa4270 */
[C---:B------:R-:W-:Y:S02]  /*3d40*/  ISETP.GT.AND P3, PT, R7.reuse, 0x8, P3 ;  /* 0x000000080700780c */ /* 0x040fe40001f64270 */
[----:B------:R0:W-:Y:S01]  /*3d50*/  @P4 STG.E.U16 desc[UR12][R4.64+0x50], R46 ;  /* 0x0000502e04004986 */ /* 0x0001e2000c10150c */
[C---:B------:R-:W-:Y:S02]  /*3d60*/  ISETP.GT.AND P4, PT, R7.reuse, RZ, P2 ;  /* 0x000000ff0700720c */ /* 0x040fe40001784270 */
[----:B------:R-:W-:Y:S02]  /*3d70*/  F2FP.BF16.F32.PACK_AB R47, RZ, R47 ;  /* 0x0000002fff2f723e */ /* 0x000fe400000010ff */
[----:B------:R-:W-:Y:S02]  /*3d80*/  F2FP.BF16.F32.PACK_AB R48, RZ, R48 ;  /* 0x00000030ff30723e */ /* 0x000fe400000010ff */
[----:B------:R-:W-:Y:S02]  /*3d90*/  ISETP.GT.AND P2, PT, R7, 0x8, P2 ;  /* 0x000000080700780c */ /* 0x000fe40001744270 */
[----:B------:R-:W-:-:S02]  /*3da0*/  F2FP.BF16.F32.PACK_AB R49, RZ, R49 ;  /* 0x00000031ff31723e */ /* 0x000fc400000010ff */
[----:B------:R-:W-:Y:S01]  /*3db0*/  F2FP.BF16.F32.PACK_AB R50, RZ, R50 ;  /* 0x00000032ff32723e */ /* 0x000fe200000010ff */
[----:B0-----:R-:W-:Y:S01]  /*3dc0*/  @P6 IMAD.MOV.U32 R4, RZ, RZ, R8 ;  /* 0x000000ffff046224 */ /* 0x001fe200078e0008 */
[----:B------:R-:W-:Y:S01]  /*3dd0*/  F2FP.BF16.F32.PACK_AB R51, RZ, R51 ;  /* 0x00000033ff33723e */ /* 0x000fe200000010ff */
[----:B------:R-:W-:Y:S01]  /*3de0*/  @P6 IMAD.MOV.U32 R5, RZ, RZ, R9 ;  /* 0x000000ffff056224 */ /* 0x000fe200078e0009 */
[----:B------:R-:W-:Y:S02]  /*3df0*/  F2FP.BF16.F32.PACK_AB R52, RZ, R52 ;  /* 0x00000034ff34723e */ /* 0x000fe400000010ff */
[----:B------:R-:W-:Y:S02]  /*3e00*/  F2FP.BF16.F32.PACK_AB R53, RZ, R53 ;  /* 0x00000035ff35723e */ /* 0x000fe400000010ff */
[----:B------:R0:W-:Y:S01]  /*3e10*/  @P6 STG.E.U16 desc[UR12][R4.64+0x52], R47 ;  /* 0x0000522f04006986 */ /* 0x0001e2000c10150c */
[C---:B------:R-:W-:Y:S02]  /*3e20*/  ISETP.GT.AND P6, PT, R7.reuse, RZ, P0 ;  /* 0x000000ff0700720c */ /* 0x040fe400007c4270 */
[C---:B------:R-:W-:Y:S01]  /*3e30*/  ISETP.GT.AND P0, PT, R7.reuse, 0x8, P0 ;  /* 0x000000080700780c */ /* 0x040fe20000704270 */
[----:B------:R-:W-:Y:S01]  /*3e40*/  @P5 STG.E.U16 desc[UR12][R2.64+0x60], R48 ;  /* 0x0000603002005986 */ /* 0x000fe2000c10150c */
[----:B------:R-:W-:-:S02]  /*3e50*/  ISETP.GT.AND P5, PT, R7, RZ, P1 ;  /* 0x000000ff0700720c */ /* 0x000fc40000fa4270 */
[----:B------:R-:W-:Y:S01]  /*3e60*/  ISETP.GT.AND P1, PT, R7, 0x8, P1 ;  /* 0x000000080700780c */ /* 0x000fe20000f24270 */
[----:B------:R-:W-:Y:S01]  /*3e70*/  @P4 STG.E.U16 desc[UR12][R2.64+0x62], R49 ;  /* 0x0000623102004986 */ /* 0x000fe2000c10150c */
[----:B------:R-:W-:Y:S01]  /*3e80*/  F2FP.BF16.F32.PACK_AB R54, RZ, R54 ;  /* 0x00000036ff36723e */ /* 0x000fe200000010ff */
[----:B0-----:R-:W-:Y:S02]  /*3e90*/  @P3 IMAD.MOV.U32 R4, RZ, RZ, R8 ;  /* 0x000000ffff043224 */ /* 0x001fe400078e0008 */
[----:B------:R-:W-:-:S05]  /*3ea0*/  @P3 IMAD.MOV.U32 R5, RZ, RZ, R9 ;  /* 0x000000ffff053224 */ /* 0x000fca00078e0009 */
[----:B------:R0:W-:Y:S02]  /*3eb0*/  @P3 STG.E.U16 desc[UR12][R4.64+0x60], R50 ;  /* 0x0000603204003986 */ /* 0x0001e4000c10150c */
[----:B0-----:R-:W-:Y:S02]  /*3ec0*/  @P2 IMAD.MOV.U32 R4, RZ, RZ, R8 ;  /* 0x000000ffff042224 */ /* 0x001fe400078e0008 */
[----:B------:R-:W-:-:S05]  /*3ed0*/  @P2 IMAD.MOV.U32 R5, RZ, RZ, R9 ;  /* 0x000000ffff052224 */ /* 0x000fca00078e0009 */
[----:B------:R-:W-:Y:S04]  /*3ee0*/  @P2 STG.E.U16 desc[UR12][R4.64+0x62], R51 ;  /* 0x0000623304002986 */ /* 0x000fe8000c10150c */
[----:B------:R-:W-:Y:S04]  /*3ef0*/  @P5 STG.E.U16 desc[UR12][R2.64+0x70], R52 ;  /* 0x0000703402005986 */ /* 0x000fe8000c10150c */
[----:B------:R0:W-:Y:S02]  /*3f00*/  @P6 STG.E.U16 desc[UR12][R2.64+0x72], R53 ;  /* 0x0000723502006986 */ /* 0x0001e4000c10150c */
[----:B0-----:R-:W-:-:S02]  /*3f10*/  @P1 IMAD.MOV.U32 R2, RZ, RZ, R8 ;  /* 0x000000ffff021224 */ /* 0x001fc400078e0008 */
[----:B------:R-:W-:-:S05]  /*3f20*/  @P1 IMAD.MOV.U32 R3, RZ, RZ, R9 ;  /* 0x000000ffff031224 */ /* 0x000fca00078e0009 */
[----:B------:R0:W-:Y:S01]  /*3f30*/  @P1 STG.E.U16 desc[UR12][R2.64+0x70], R54 ;  /* 0x0000703602001986 */ /* 0x0001e2000c10150c */
[----:B------:R-:W-:Y:S05]  /*3f40*/  @!P0 EXIT ;  /* 0x000000000000894d */ /* 0x000fea0003800000 */
[----:B------:R-:W-:-:S05]  /*3f50*/  F2FP.BF16.F32.PACK_AB R0, RZ, R0 ;  /* 0x00000000ff00723e */ /* 0x000fca00000010ff */
[----:B------:R-:W-:Y:S01]  /*3f60*/  STG.E.U16 desc[UR12][R8.64+0x72], R0 ;  /* 0x0000720008007986 */ /* 0x000fe2000c10150c */
[----:B------:R-:W-:Y:S05]  /*3f70*/  EXIT ;  /* 0x000000000000794d */ /* 0x000fea0003800000 */
.L_x_14:
[----:B------:R-:W-:-:S13]  /*3f80*/  ISETP.NE.AND P0, PT, R12, RZ, PT ;  /* 0x000000ff0c00720c */ /* 0x000fda0003f05270 */
[----:B------:R-:W-:Y:S05]  /*3f90*/  @P0 EXIT ;  /* 0x000000000000094d */ /* 0x000fea0003800000 */
[----:B------:R-:W-:Y:S01]  /*3fa0*/  ELECT P0, URZ, PT ;  /* 0x00000000003f782f */ /* 0x000fe20003800000 */
[----:B------:R-:W-:-:S12]  /*3fb0*/  BSSY B0, `(.L_x_89) ;  /* 0x0000063000007945 */ /* 0x000fd80003800000 */
[----:B------:R-:W-:Y:S05]  /*3fc0*/  @!P0 BRA `(.L_x_90) ;  /* 0x0000000400848947 */ /* 0x000fea0003800000 */
[----:B------:R-:W-:-:S13]  /*3fd0*/  ISETP.GE.AND P0, PT, R13, 0x1, PT ;  /* 0x000000010d00780c */ /* 0x000fda0003f06270 */
[----:B------:R-:W-:Y:S05]  /*3fe0*/  @!P0 BRA `(.L_x_90) ;  /* 0x00000004007c8947 */ /* 0x000fea0003800000 */
[----:B------:R-:W0:Y:S01]  /*3ff0*/  S2R R6, SR_CgaCtaId ;  /* 0x0000000000067919 */ /* 0x000e220000008800 */
[----:B---3-5:R-:W1:Y:S01]  /*4000*/  LDC.64 R2, c[0x0][0x4d8] ;  /* 0x00013600ff027b82 */ /* 0x028e620000000a00 */
[----:B------:R-:W-:Y:S01]  /*4010*/  LOP3.LUT P0, RZ, R7, 0x1f, RZ, 0xc0, !PT ;  /* 0x0000001f07ff7812 */ /* 0x000fe2000780c0ff */
[----:B------:R-:W-:Y:S01]  /*4020*/  ULDC.64 UR4, c[0x0][0x4b0] ;  /* 0x00012c0000047ab9 */ /* 0x000fe20000000a00 */
[----:B------:R-:W-:Y:S01]  /*4030*/  ISETP.NE.AND P2, PT, R10, RZ, PT ;  /* 0x000000ff0a00720c */ /* 0x000fe20003f45270 */
[----:B------:R-:W-:Y:S01]  /*4040*/  IMAD.SHL.U32 R14, R14, 0x40, RZ ;  /* 0x000000400e0e7824 */ /* 0x000fe200078e00ff */
[----:B------:R-:W-:Y:S01]  /*4050*/  ISETP.NE.OR P0, PT, R10, RZ, !P0 ;  /* 0x000000ff0a00720c */ /* 0x000fe20004705670 */
[----:B------:R-:W-:Y:S01]  /*4060*/  IMAD.SHL.U32 R8, R8, 0x40, RZ ;  /* 0x0000004008087824 */ /* 0x000fe200078e00ff */
[----:B------:R-:W-:Y:S01]  /*4070*/  LOP3.LUT R13, R5, 0x2, RZ, 0xfc, !PT ;  /* 0x00000002050d7812 */ /* 0x000fe200078efcff */
[----:B------:R-:W-:Y:S02]  /*4080*/  IMAD.MOV.U32 R7, RZ, RZ, RZ ;  /* 0x000000ffff077224 */ /* 0x000fe400078e00ff */
[----:B------:R-:W-:-:S02]  /*4090*/  IMAD.MOV.U32 R15, RZ, RZ, RZ ;  /* 0x000000ffff0f7224 */ /* 0x000fc400078e00ff */
[----:B-1----:R-:W-:Y:S02]  /*40a0*/  IMAD R23, R23, UR4, R2 ;  /* 0x0000000417177c24 */ /* 0x002fe4000f8e0202 */
[----:B------:R-:W-:Y:S02]  /*40b0*/  IMAD R10, R4, UR5, R3 ;  /* 0x00000005040a7c24 */ /* 0x000fe4000f8e0203 */
[----:B------:R-:W-:Y:S02]  /*40c0*/  IMAD.MOV.U32 R3, RZ, RZ, 0x1 ;  /* 0x00000001ff037424 */ /* 0x000fe400078e00ff */
[----:B------:R-:W-:Y:S02]  /*40d0*/  IMAD.MOV.U32 R4, RZ, RZ, R11 ;  /* 0x000000ffff047224 */ /* 0x000fe400078e000b */
[C---:B0-----:R-:W-:Y:S02]  /*40e0*/  IMAD.SHL.U32 R0, R6.reuse, 0x800, RZ ;  /* 0x0000080006007824 */ /* 0x041fe400078e00ff */
[----:B------:R-:W-:-:S03]  /*40f0*/  IMAD.SHL.U32 R2, R6, 0x20, RZ ;  /* 0x0000002006027824 */ /* 0x000fc600078e00ff */
[----:B------:R-:W-:-:S07]  /*4100*/  LOP3.LUT R0, R0, 0x800, RZ, 0xc0, !PT ;  /* 0x0000080000007812 */ /* 0x000fce00078ec0ff */
.L_x_94:
[----:B------:R-:W0:Y:S01]  /*4110*/  S2R R9, SR_CgaCtaId ;  /* 0x0000000000097919 */ /* 0x000e220000008800 */
[----:B------:R-:W-:-:S04]  /*4120*/  MOV R6, 0x400 ;  /* 0x0000040000067802 */ /* 0x000fc80000000f00 */
[----:B0-----:R-:W-:Y:S02]  /*4130*/  LEA R12, R9, R6, 0x18 ;  /* 0x00000006090c7211 */ /* 0x001fe400078ec0ff */
[----:B------:R-:W-:-:S03]  /*4140*/  SHF.L.U32 R6, R3, 0x1f, RZ ;  /* 0x0000001f03067819 */ /* 0x000fc600000006ff */
[----:B------:R-:W-:-:S07]  /*4150*/  IMAD R9, R7, 0x8, R12 ;  /* 0x0000000807097824 */ /* 0x000fce00078e020c */
.L_x_91:
[----:B0-----:R0:W1:Y:S02]  /*4160*/  SYNCS.PHASECHK.TRANS64.TRYWAIT P1, [R9+URZ+0x38070], R6 ;  /* 0x03807006090075a7 */ /* 0x001064000802017f */
[----:B-1----:R-:W-:Y:S05]  /*4170*/  @!P1 NANOSLEEP.SYNCS 0x989680 ;  /* 0x009896800000995d */ /* 0x002fea0003900000 */
[----:B------:R-:W1:Y:S02]  /*4180*/  @!P1 SYNCS.PHASECHK.TRANS64 P1, [R9+URZ+0x38070], R6 ;  /* 0x03807006090095a7 */ /* 0x000e64000802007f */
[----:B-1----:R-:W-:Y:S05]  /*4190*/  @!P1 BRA `(.L_x_91) ;  /* 0xfffffffc00f09947 */ /* 0x002fea000383ffff */
[----:B0-----:R-:W0:Y:S02]  /*41a0*/  @!P2 LDC R6, c[0x0][0x500] ;  /* 0x00014000ff06ab82 */ /* 0x001e240000000800 */
[----:B0-----:R0:W-:Y:S02]  /*41b0*/  @!P2 SYNCS.ARRIVE.TRANS64 RZ, [R9+URZ+0x38000], R6 ;  /* 0x0380000609ffa9a7 */ /* 0x0011e4000800003f */
[----:B0-----:R-:W-:-:S04]  /*41c0*/  PRMT R6, R13, 0x9910, RZ ;  /* 0x000099100d067816 */ /* 0x001fc800000000ff */
[----:B------:R-:W-:-:S13]  /*41d0*/  ISETP.NE.AND P1, PT, R6, 0x2, PT ;  /* 0x000000020600780c */ /* 0x000fda0003f25270 */
[----:B------:R-:W-:Y:S05]  /*41e0*/  @P1 BRA `(.L_x_92) ;  /* 0x0000000000041947 */ /* 0x000fea0003800000 */
[----:B------:R-:W-:Y:S01]  /*41f0*/  BPT.TRAP 0x1 ;  /* 0x000000040000795c */ /* 0x000fe20000300000 */
.L_x_92:
[----:B------:R-:W-:Y:S05]  /*4200*/  @P0 BRA `(.L_x_93) ;  /* 0x0000000000040947 */ /* 0x000fea0003800000 */
[----:B------:R-:W-:Y:S01]  /*4210*/  BPT.TRAP 0x1 ;  /* 0x000000040000795c */ /* 0x000fe20000300000 */
.L_x_93:
[----:B------:R-:W-:Y:S01]  /*4220*/  R2UR UR7, R15 ;  /* 0x000000000f0772ca */ /* 0x000fe200000e0000 */
[----:B------:R-:W-:Y:S01]  /*4230*/  ULDC UR10, c[0x0][0x48c] ;  /* 0x00012300000a7ab9 */ /* 0x000fe20000000800 */
[----:B------:R-:W-:Y:S01]  /*4240*/  R2UR UR17, R2 ;  /* 0x00000000021172ca */ /* 0x000fe200000e0000 */
[----:B------:R-:W-:Y:S01]  /*4250*/  UISETP.NE.AND UP1, UPT, UR10, 0x1, UPT ;  /* 0x000000010a00788c */ /* 0x000fe2000bf25270 */
[----:B------:R-:W-:Y:S01]  /*4260*/  R2UR UR6, R7 ;  /* 0x00000000070672ca */ /* 0x000fe200000e0000 */
[----:B------:R-:W-:Y:S01]  /*4270*/  ULDC UR12, c[0x0][0x498] ;  /* 0x00012600000c7ab9 */ /* 0x000fe20000000800 */
[----:B------:R-:W-:Y:S01]  /*4280*/  R2UR UR13, R9 ;  /* 0x00000000090d72ca */ /* 0x000fe200000e0000 */
[----:B------:R-:W-:Y:S01]  /*4290*/  UISETP.NE.AND UP0, UPT, UR12, 0x1, UPT ;  /* 0x000000010c00788c */ /* 0x000fe2000bf05270 */
[----:B------:R-:W-:Y:S01]  /*42a0*/  IMAD R6, R7, 0x1000, R0 ;  /* 0x0000100007067824 */ /* 0x000fe200078e0200 */
[----:B------:R-:W-:Y:S01]  /*42b0*/  PRMT R9, R23, 0x40, R10 ;  /* 0x0000004017097816 */ /* 0x000fe2000000000a */
[----:B------:R-:W-:Y:S01]  /*42c0*/  ULDC.64 UR24, c[0x0][0x198] ;  /* 0x0000660000187ab9 */ /* 0x000fe20000000a00 */
[----:B------:R-:W-:Y:S01]  /*42d0*/  ULDC.64 UR18, c[0x0][0x4b8] ;  /* 0x00012e0000127ab9 */ /* 0x000fe20000000a00 */
[----:B------:R-:W-:Y:S01]  /*42e0*/  IMAD R6, R6, 0x2, R12 ;  /* 0x0000000206067824 */ /* 0x000fe200078e020c */
[----:B------:R-:W-:Y:S01]  /*42f0*/  USHF.L.U32 UR7, UR7, 0x6, URZ ;  /* 0x0000000607077899 */ /* 0x000fe2000800063f */
[----:B------:R-:W-:Y:S01]  /*4300*/  R2UR UR22, R9 ;  /* 0x00000000091672ca */ /* 0x000fe200000e0000 */
[----:B------:R-:W-:Y:S01]  /*4310*/  @UP1 ULDC.64 UR8, c[0x0][0x490] ;  /* 0x0001240000081ab9 */ /* 0x000fe20000000a00 */
[----:B------:R-:W-:Y:S01]  /*4320*/  ULDC.64 UR20, c[0x0][0x4d0] ;  /* 0x0001340000147ab9 */ /* 0x000fe20000000a00 */
[----:B------:R-:W-:Y:S01]  /*4330*/  ULOP3.LUT UR17, UR7, 0x20, UR17, 0xf8, !UPT ;  /* 0x0000002007117892 */ /* 0x000fe2000f8ef811 */
[----:B------:R-:W-:Y:S01]  /*4340*/  R2UR UR16, R6 ;  /* 0x00000000061072ca */ /* 0x000fe200000e0000 */
[----:B------:R-:W-:Y:S01]  /*4350*/  IMAD.MOV.U32 R6, RZ, RZ, 0x3 ;  /* 0x00000003ff067424 */ /* 0x000fe200078e00ff */
[----:B------:R-:W-:Y:S01]  /*4360*/  ISETP.GT.AND P3, PT, R4, 0x1, PT ;  /* 0x000000010400780c */ /* 0x000fe20003f64270 */
[----:B------:R-:W-:Y:S01]  /*4370*/  UIMAD.WIDE.U32 UR4, UR17, UR8, URZ ;  /* 0x00000008110472a5 */ /* 0x000fe2000f8e003f */
[----:B------:R-:W-:Y:S01]  /*4380*/  R2UR UR8, R12 ;  /* 0x000000000c0872ca */ /* 0x000fe200000e0000 */
[----:B------:R-:W-:Y:S01]  /*4390*/  VIADD R7, R7, 0x1 ;  /* 0x0000000107077836 */ /* 0x000fe20000000000 */
[----:B------:R-:W-:Y:S01]  /*43a0*/  UMOV UR11, UR17 ;  /* 0x00000011000b7c82 */ /* 0x000fe20008000000 */
[----:B------:R-:W-:Y:S01]  /*43b0*/  @UP1 USHF.R.U32.HI UR11, URZ, UR9, UR5 ;  /* 0x000000093f0b1299 */ /* 0x000fe20008011605 */
[----:B------:R-:W-:Y:S01]  /*43c0*/  R2UR UR23, R6 ;  /* 0x00000000061772ca */ /* 0x000fe200000e0000 */
[----:B------:R-:W-:Y:S01]  /*43d0*/  UIADD3 UR5, UR13, 0x38000, URZ ;  /* 0x000380000d057890 */ /* 0x000fe2000fffe03f */
[----:B------:R-:W-:Y:S01]  /*43e0*/  ISETP.NE.AND P1, PT, R7, 0xe, PT ;  /* 0x0000000e0700780c */ /* 0x000fe20003f25270 */
[----:B------:R-:W-:Y:S01]  /*43f0*/  UIADD3 UR14, UP1, UR24, 0xf0, URZ ;  /* 0x000000f0180e7890 */ /* 0x000fe2000ff3e03f */
[----:B------:R-:W-:Y:S01]  /*4400*/  VIADD R4, R4, 0xffffffff ;  /* 0xffffffff04047836 */ /* 0x000fe20000000000 */
[----:B------:R-:W-:Y:S01]  /*4410*/  UIADD3 UR24, UP2, UR24, 0x1f0, URZ ;  /* 0x000001f018187890 */ /* 0x000fe2000ff5e03f */
[----:B------:R-:W-:Y:S01]  /*4420*/  SEL R6, RZ, 0x1, P1 ;  /* 0x00000001ff067807 */ /* 0x000fe20000800000 */
[----:B------:R-:W-:Y:S01]  /*4430*/  UMOV UR13, UR11 ;  /* 0x0000000b000d7c82 */ /* 0x000fe20008000000 */
[----:B------:R-:W-:Y:S01]  /*4440*/  UIADD3.X UR15, URZ, UR25, URZ, UP1, !UPT ;  /* 0x000000193f0f7290 */ /* 0x000fe20008ffe43f */
[----:B------:R-:W-:Y:S01]  /*4450*/  VIADD R15, R15, 0x1 ;  /* 0x000000010f0f7836 */ /* 0x000fe20000000000 */
[----:B------:R-:W-:Y:S01]  /*4460*/  ULEA UR4, UR6, UR8, 0xd ;  /* 0x0000000806047291 */ /* 0x000fe2000f8e683f */
[----:B------:R-:W-:Y:S01]  /*4470*/  LOP3.LUT R3, R3, R6, RZ, 0x3c, !PT ;  /* 0x0000000603037212 */ /* 0x000fe200078e3cff */
[----:B------:R-:W-:Y:S01]  /*4480*/  UIADD3.X UR25, URZ, UR25, URZ, UP2, !UPT ;  /* 0x000000193f197290 */ /* 0x000fe200097fe43f */
[----:B------:R-:W-:Y:S01]  /*4490*/  SEL R7, R7, RZ, P1 ;  /* 0x000000ff07077207 */ /* 0x000fe20000800000 */
[----:B------:R-:W-:Y:S01]  /*44a0*/  @UP0 ULDC UR8, c[0x0][0x49c] ;  /* 0x0001270000080ab9 */ /* 0x000fe20000000800 */
[----:B------:R-:W-:Y:S01]  /*44b0*/  @UP0 ULDC UR6, c[0x0][0x4a0] ;  /* 0x0001280000060ab9 */ /* 0x000fe20000000800 */
[----:B------:R-:W-:-:S02]  /*44c0*/  UIMAD.WIDE.U32 UR8, UR11, UR8, URZ ;  /* 0x000000080b0872a5 */ /* 0x000fc4000f8e003f */
[----:B------:R-:W-:Y:S02]  /*44d0*/  UIADD3 UR8, -UR11, URZ, URZ ;  /* 0x0000003f0b087290 */ /* 0x000fe4000fffe13f */
[----:B------:R-:W-:Y:S01]  /*44e0*/  @UP0 USHF.R.U32.HI UR13, URZ, UR6, UR9 ;  /* 0x000000063f0d0299 */ /* 0x000fe20008011609 */
[----:B------:R-:W-:Y:S01]  /*44f0*/  R2UR UR6, R8 ;  /* 0x00000000080672ca */ /* 0x000fe200000e0000 */
[----:B------:R-:W-:Y:S01]  /*4500*/  UIMAD UR17, UR10, UR8, UR17 ;  /* 0x000000080a1172a4 */ /* 0x000fe2000f8e0211 */
[----:B------:R-:W-:Y:S01]  /*4510*/  R2UR UR10, R14 ;  /* 0x000000000e0a72ca */ /* 0x000fe200000e0000 */
[----:B------:R-:W-:Y:S02]  /*4520*/  UIADD3 UR9, -UR13, URZ, URZ ;  /* 0x0000003f0d097290 */ /* 0x000fe4000fffe13f */
[----:B------:R-:W-:Y:S02]  /*4530*/  UIADD3 UR8, UR16, 0x1c000, URZ ;  /* 0x0001c00010087890 */ /* 0x000fe4000fffe03f */
[----:B------:R-:W-:-:S02]  /*4540*/  UIMAD UR12, UR12, UR9, UR11 ;  /* 0x000000090c0c72a4 */ /* 0x000fc4000f8e020b */
[----:B------:R-:W-:Y:S01]  /*4550*/  UIMAD UR11, UR17, UR18, UR20 ;  /* 0x00000012110b72a4 */ /* 0x000fe2000f8e0214 */
[----:B------:R-:W-:Y:S02]  /*4560*/  UMOV UR16, 0x0 ;  /* 0x0000000000107882 */ /* 0x000fe40000000000 */
[----:B------:R-:W-:Y:S01]  /*4570*/  UMOV UR17, 0x10000000 ;  /* 0x1000000000117882 */ /* 0x000fe20000000000 */
[----:B------:R-:W-:Y:S01]  /*4580*/  UIMAD UR12, UR12, UR19, UR21 ;  /* 0x000000130c0c72a4 */ /* 0x000fe2000f8e0215 */
[----:B------:R0:W-:Y:S01]  /*4590*/  UTMALDG.2D [UR4], [UR14], desc[UR16] ;  /* 0x000010040e0075b4 */ /* 0x0001e20008009000 */
[----:B------:R-:W-:Y:S01]  /*45a0*/  UMOV UR9, UR5 ;  /* 0x0000000500097c82 */ /* 0x000fe20008000000 */
[----:B0-----:R-:W-:-:S09]  /*45b0*/  UPRMT UR4, UR22, 0x5410, UR23 ;  /* 0x0000541016047896 */ /* 0x001fd20008000017 */
[----:B------:R0:W-:Y:S02]  /*45c0*/  UTMALDG.4D.IM2COL.MULTICAST [UR8], [UR24], UR4 ;  /* 0x00000008180073b4 */ /* 0x0001e40008058804 */
[----:B0-----:R-:W-:Y:S05]  /*45d0*/  @P3 BRA `(.L_x_94) ;  /* 0xfffffff800cc3947 */ /* 0x001fea000383ffff */
.L_x_90:
[----:B------:R-:W-:Y:S05]  /*45e0*/  BSYNC B0 ;  /* 0x0000000000007941 */ /* 0x000fea0003800000 */
.L_x_89:
[----:B------:R-:W-:Y:S01]  /*45f0*/  ISETP.GE.U32.AND P0, PT, R11, 0xe, PT ;  /* 0x0000000e0b00780c */ /* 0x000fe20003f06070 */
[----:B------:R-:W-:-:S12]  /*4600*/  IMAD.MOV.U32 R4, RZ, RZ, 0x1 ;  /* 0x00000001ff047424 */ /* 0x000fd800078e00ff */
[----:B------:R-:W-:Y:S05]  /*4610*/  @!P0 BRA `(.L_x_95) ;  /* 0x00000000001c8947 */ /* 0x000fea0003800000 */
[----:B---3-5:R-:W-:-:S05]  /*4620*/  SHF.R.U32.HI R2, RZ, 0x1, R11 ;  /* 0x00000001ff027819 */ /* 0x028fca000001160b */
[----:B------:R-:W-:-:S05]  /*4630*/  IMAD.WIDE.U32 R2, R2, -0x6db6db6d, RZ ;  /* 0x9249249302027825 */ /* 0x000fca00078e00ff */
[----:B------:R-:W-:-:S04]  /*4640*/  SHF.R.U32.HI R0, RZ, 0x2, R3 ;  /* 0x00000002ff007819 */ /* 0x000fc80000011603 */
[----:B------:R-:W-:-:S04]  /*4650*/  LOP3.LUT R0, R0, 0x1, RZ, 0xc0, !PT ;  /* 0x0000000100007812 */ /* 0x000fc800078ec0ff */
[----:B------:R-:W-:-:S04]  /*4660*/  ISETP.NE.U32.AND P0, PT, R0, 0x1, PT ;  /* 0x000000010000780c */ /* 0x000fc80003f05070 */
[----:B------:R-:W-:-:S04]  /*4670*/  ISETP.NE.U32.AND.EX P0, PT, RZ, RZ, PT, P0 ;  /* 0x000000ffff00720c */ /* 0x000fc80003f05100 */
[----:B------:R-:W-:-:S09]  /*4680*/  SEL R4, RZ, 0x1, !P0 ;  /* 0x00000001ff047807 */ /* 0x000fd20004000000 */
.L_x_95:
[----:B------:R-:W-:Y:S05]  /*4690*/  WARPSYNC.ALL ;  /* 0x0000000000007948 */ /* 0x000fea0003800000 */
[----:B------:R-:W-:-:S13]  /*46a0*/  ELECT P0, URZ, PT ;  /* 0x00000000003f782f */ /* 0x000fda0003800000 */
[----:B------:R-:W-:Y:S05]  /*46b0*/  @!P0 EXIT ;  /* 0x000000000000894d */ /* 0x000fea0003800000 */
[----:B------:R-:W-:-:S04]  /*46c0*/  LOP3.LUT R5, R5, 0x2, RZ, 0xfc, !PT ;  /* 0x0000000205057812 */ /* 0x000fc800078efcff */
[----:B------:R-:W-:-:S13]  /*46d0*/  ISETP.NE.AND P0, PT, R5, 0x3, PT ;  /* 0x000000030500780c */ /* 0x000fda0003f05270 */
[----:B------:R-:W-:Y:S05]  /*46e0*/  @!P0 BRA `(.L_x_96) ;  /* 0x0000000000048947 */ /* 0x000fea0003800000 */
[----:B------:R-:W-:Y:S01]  /*46f0*/  BPT.TRAP 0x1 ;  /* 0x000000040000795c */ /* 0x000fe20000300000 */
.L_x_96:
[----:B------:R-:W0:Y:S01]  /*4700*/  S2R R5, SR_CgaCtaId ;  /* 0x0000000000057919 */ /* 0x000e220000008800 */
[----:B---3-5:R-:W-:Y:S02]  /*4710*/  SHF.R.U32.HI R2, RZ, 0x1, R11 ;  /* 0x00000001ff027819 */ /* 0x028fe4000001160b */
[----:B------:R-:W-:-:S03]  /*4720*/  MOV R0, 0x400 ;  /* 0x0000040000007802 */ /* 0x000fc60000000f00 */
[----:B------:R-:W-:-:S05]  /*4730*/  IMAD.WIDE.U32 R2, R2, -0x6db6db6d, RZ ;  /* 0x9249249302027825 */ /* 0x000fca00078e00ff */
[----:B------:R-:W-:Y:S02]  /*4740*/  SHF.R.U32.HI R2, RZ, 0x2, R3 ;  /* 0x00000002ff027819 */ /* 0x000fe40000011603 */
[----:B------:R-:W-:-:S03]  /*4750*/  SHF.L.U32 R3, R4, 0x1f, RZ ;  /* 0x0000001f04037819 */ /* 0x000fc600000006ff */
[----:B------:R-:W-:Y:S01]  /*4760*/  IMAD R11, R2, -0xe, R11 ;  /* 0xfffffff2020b7824 */ /* 0x000fe200078e020b */
[----:B0-----:R-:W-:-:S05]  /*4770*/  LEA R0, R5, R0, 0x18 ;  /* 0x0000000005007211 */ /* 0x001fca00078ec0ff */
[----:B------:R-:W-:-:S04]  /*4780*/  VIADD R0, R0, 0x38070 ;  /* 0x0003807000007836 */ /* 0x000fc80000000000 */
[----:B------:R-:W-:-:S07]  /*4790*/  IMAD R2, R11, 0x8, R0 ;  /* 0x000000080b027824 */ /* 0x000fce00078e0200 */
.L_x_97:
[----:B0-----:R0:W1:Y:S02]  /*47a0*/  SYNCS.PHASECHK.TRANS64.TRYWAIT P0, [R2+URZ], R3 ;  /* 0x00000003020075a7 */ /* 0x001064000800017f */
[----:B-1----:R-:W-:Y:S05]  /*47b0*/  @!P0 NANOSLEEP.SYNCS 0x989680 ;  /* 0x009896800000895d */ /* 0x002fea0003900000 */
[----:B------:R-:W1:Y:S02]  /*47c0*/  @!P0 SYNCS.PHASECHK.TRANS64 P0, [R2+URZ], R3 ;  /* 0x00000003020085a7 */ /* 0x000e64000800007f */
[----:B-1----:R-:W-:Y:S05]  /*47d0*/  @!P0 BRA `(.L_x_97) ;  /* 0xfffffffc00f08947 */ /* 0x002fea000383ffff */
[----:B------:R-:W-:-:S05]  /*47e0*/  VIADD R11, R11, 0x1 ;  /* 0x000000010b0b7836 */ /* 0x000fca0000000000 */
[----:B------:R-:W-:-:S04]  /*47f0*/  ISETP.NE.AND P0, PT, R11, 0xe, PT ;  /* 0x0000000e0b00780c */ /* 0x000fc80003f05270 */
[----:B0-----:R-:W-:Y:S02]  /*4800*/  SEL R3, RZ, 0x1, P0 ;  /* 0x00000001ff037807 */ /* 0x001fe40000000000 */
[----:B------:R-:W-:Y:S02]  /*4810*/  SEL R11, R11, RZ, P0 ;  /* 0x000000ff0b0b7207 */ /* 0x000fe40000000000 */
[----:B------:R-:W-:-:S03]  /*4820*/  LOP3.LUT R5, R4, R3, RZ, 0x3c, !PT ;  /* 0x0000000304057212 */ /* 0x000fc600078e3cff */
[----:B------:R-:W-:Y:S01]  /*4830*/  IMAD R2, R11, 0x8, R0 ;  /* 0x000000080b027824 */ /* 0x000fe200078e0200 */
[----:B------:R-:W-:-:S07]  /*4840*/  SHF.L.U32 R3, R5, 0x1f, RZ ;  /* 0x0000001f05037819 */ /* 0x000fce00000006ff */
.L_x_98:
        /* <DEDUP_REMOVED lines=11> */
.L_x_99:
        /* <DEDUP_REMOVED lines=11> */
.L_x_100:
        /* <DEDUP_REMOVED lines=11> */
.L_x_101:
        /* <DEDUP_REMOVED lines=11> */
.L_x_102:
        /* <DEDUP_REMOVED lines=11> */
.L_x_103:
        /* <DEDUP_REMOVED lines=11> */
.L_x_104:
        /* <DEDUP_REMOVED lines=11> */
.L_x_105:
        /* <DEDUP_REMOVED lines=11> */
.L_x_106:
        /* <DEDUP_REMOVED lines=11> */
.L_x_107:
        /* <DEDUP_REMOVED lines=11> */
.L_x_108:
        /* <DEDUP_REMOVED lines=11> */
.L_x_109:
        /* <DEDUP_REMOVED lines=11> */
.L_x_110:
[----:B0-----:R0:W1:Y:S02]  /*5090*/  SYNCS.PHASECHK.TRANS64.TRYWAIT P0, [R11+URZ], R0 ;  /* 0x000000000b0075a7 */ /* 0x001064000800017f */
[----:B-1----:R-:W-:Y:S05]  /*50a0*/  @!P0 NANOSLEEP.SYNCS 0x989680 ;  /* 0x009896800000895d */ /* 0x002fea0003900000 */
[----:B------:R-:W1:Y:S02]  /*50b0*/  @!P0 SYNCS.PHASECHK.TRANS64 P0, [R11+URZ], R0 ;  /* 0x000000000b0085a7 */ /* 0x000e64000800007f */
[----:B-1----:R-:W-:Y:S05]  /*50c0*/  @P0 EXIT ;  /* 0x000000000000094d */ /* 0x002fea0003800000 */
[----:B------:R-:W-:Y:S05]  /*50d0*/  BRA `(.L_x_110) ;  /* 0xfffffffc00ec7947 */ /* 0x000fea000383ffff */
.L_x_111:
[----:B------:R-:W-:-:S00]  /*50e0*/  BRA `(.L_x_111) ;  /* 0xfffffffc00fc7947 */ /* 0x000fc0000383ffff */
[----:B------:R-:W-:-:S00]  /*50f0*/  NOP ;  /* 0x0000000000007918 */ /* 0x000fc00000000000 */
        /* <DEDUP_REMOVED lines=8> */
.L_x_112:


//--------------------- .nv.shared._ZN7cutlass13device_kernelINS_4conv6kernel13ConvUniversalINS1_16ConvProblemShapeILNS1_8OperatorE2ELi2EEENS1_10collective14CollectiveConvINS1_46MainloopSm90TmaGmmaWarpSpecializedImplicitGemmILS5_2ELi14ELi2EN4cute5tupleIJNSA_1CILi2EEENSC_ILi1EEESE_EEENS1_36KernelImplicitTmaWarpSpecializedSm90ELi1EEENSB_IJNSC_ILi64EEENSB_IJSI_EEESJ_EEENS_10bfloat16_tESL_NSA_8TiledMMAINSA_8MMA_AtomIJNSA_4SM904GMMA27MMA_64x64x16_F32BF16BF16_SSILNSP_5MajorE1ELSR_1ELNSP_7ScaleInE1ELSS_1EEEEEENSA_6LayoutINSB_IJSE_SE_SE_EEENSB_IJNSC_ILi0EEESX_SX_EEEEENSB_IJNSA_10UnderscoreES10_S10_EEEEENS7_6detail26Sm90ImplicitGemmTileTraitsINSA_13SM90_TMA_LOADENSA_14ComposedLayoutINSA_7SwizzleILi3ELi4ELi3EEENSA_18smem_ptr_flag_bitsILi16EEENSV_INSB_IJNSB_IJSI_SE_EEENSB_IJNSC_ILi8EEES1C_EEENSB_IJSE_NSC_ILi14EEEEEEEEENSB_IJNSB_IJSE_SX_EEENSB_IJSI_NSC_ILi512EEEEEENSB_IJSX_NSC_ILi4096EEEEEEEEEEEEEvEENS14_INSA_30SM90_TMA_LOAD_IM2COL_MULTICASTES1O_vEEEENS_8epilogue10collective6detail29Sm90TmaWarpSpecializedAdapterINS1U_15DefaultEpilogueISL_NSB_IJlNSB_IJSE_llEEESX_EEES1Z_NS1T_6thread17LinearCombinationISL_Li1EffLNS20_9ScaleType4KindE0ELNS_15FloatRoundStyleE2ESL_EENS_4gemm15EpilogueDefaultEEEEEvvEEEEvNT_6ParamsE --------------------------
	.section	.nv.shared._ZN7cutlass13device_kernelINS_4conv6kernel13ConvUniversalINS1_16ConvProblemShapeILNS1_8OperatorE2ELi2EEENS1_10collective14CollectiveConvINS1_46MainloopSm90TmaGmmaWarpSpecializedImplicitGemmILS5_2ELi14ELi2EN4cute5tupleIJNSA_1CILi2EEENSC_ILi1EEESE_EEENS1_36KernelImplicitTmaWarpSpecializedSm90ELi1EEENSB_IJNSC_ILi64EEENSB_IJSI_EEESJ_EEENS_10bfloat16_tESL_NSA_8TiledMMAINSA_8MMA_AtomIJNSA_4SM904GMMA27MMA_64x64x16_F32BF16BF16_SSILNSP_5MajorE1ELSR_1ELNSP_7ScaleInE1ELSS_1EEEEEENSA_6LayoutINSB_IJSE_SE_SE_EEENSB_IJNSC_ILi0EEESX_SX_EEEEENSB_IJNSA_10UnderscoreES10_S10_EEEEENS7_6detail26Sm90ImplicitGemmTileTraitsINSA_13SM90_TMA_LOADENSA_14ComposedLayoutINSA_7SwizzleILi3ELi4ELi3EEENSA_18smem_ptr_flag_bitsILi16EEENSV_INSB_IJNSB_IJSI_SE_EEENSB_IJNSC_ILi8EEES1C_EEENSB_IJSE_NSC_ILi14EEEEEEEEENSB_IJNSB_IJSE_SX_EEENSB_IJSI_NSC_ILi512EEEEEENSB_IJSX_NSC_ILi4096EEEEEEEEEEEEEvEENS14_INSA_30SM90_TMA_LOAD_IM2COL_MULTICASTES1O_vEEEENS_8epilogue10collective6detail29Sm90TmaWarpSpecializedAdapterINS1U_15DefaultEpilogueISL_NSB_IJlNSB_IJSE_llEEESX_EEES1Z_NS1T_6thread17LinearCombinationISL_Li1EffLNS20_9ScaleType4KindE0ELNS_15FloatRoundStyleE2ESL_EENS_4gemm15EpilogueDefaultEEEEEvvEEEEvNT_6ParamsE,"aw",@nobits
	.sectionflags	@""
	.align	16
	.zero		1024


//--------------------- .nv.shared.reserved.0     --------------------------
	.section	.nv.shared.reserved.0,"aw",@nobits
	.weak		__nv_reservedSMEM_offset_0_alias
	.size		__nv_reservedSMEM_offset_0_alias, 0, 0
	.other		__nv_reservedSMEM_offset_0_alias,@"STO_CUDA_RESERVED_SHARED STV_DEFAULT"
__nv_reservedSMEM_offset_0_alias:
	.zero		0


//--------------------- .nv.global                --------------------------
	.section	.nv.global,"aw",@nobits
.nv.global:
	.type		_ZN39_INTERNAL_71b3e71e_4_k_cu_cce7e7a2_29004cute1_E,@object
	.size		_ZN39_INTERNAL_71b3e71e_4_k_cu_cce7e7a2_29004cute1_E,(_ZN39_INTERNAL_71b3e71e_4_k_cu_cce7e7a2_29004cuda3std3__45__cpo6cbeginE - _ZN39_INTERNAL_71b3e71e_4_k_cu_cce7e7a2_29004cute1_E)
_ZN39_INTERNAL_71b3e71e_4_k_cu_cce7e7a2_29004cute1_E:
	.zero		1
	.type		_ZN39_INTERNAL_71b3e71e_4_k_cu_cce7e7a2_29004cuda3std3__45__cpo6cbeginE,@object
	.size		_ZN39_INTERNAL_71b3e71e_4_k_cu_cce7e7a2_29004cuda3std3__45__cpo6cbeginE,(_ZN39_INTERNAL_71b3e71e_4_k_cu_cce7e7a2_29004cuda3std3__48in_placeE - _ZN39_INTERNAL_71b3e71e_4_k_cu_cce7e7a2_29004cuda3std3__45__cpo6cbeginE)
_ZN39_INTERNAL_71b3e71e_4_k_cu_cce7e7a2_29004cuda3std3__45__cpo6cbeginE:
	.zero		1
	.type		_ZN39_INTERNAL_71b3e71e_4_k_cu_cce7e7a2_29004cuda3std3__48in_placeE,@object
	.size		_ZN39_INTERNAL_71b3e71e_4_k_cu_cce7e7a2_29004cuda3std3__48in_placeE,(_ZN39_INTERNAL_71b3e71e_4_k_cu_cce7e7a2_29004cuda3std6ranges3__45__cpo9iter_moveE - _ZN39_INTERNAL_71b3e71e_4_k_cu_cce7e7a2_29004cuda3std3__48in_placeE)
_ZN39_INTERNAL_71b3e71e_4_k_cu_cce7e7a2_29004cuda3std3__48in_placeE:
	.zero		1
	.type		_ZN39_INTERNAL_71b3e71e_4_k_cu_cce7e7a2_29004cuda3std6ranges3__45__cpo9iter_moveE,@object
	.size		_ZN39_INTERNAL_71b3e71e_4_k_cu_cce7e7a2_29004cuda3std6ranges3__45__cpo9iter_moveE,(_ZN39_INTERNAL_71b3e71e_4_k_cu_cce7e7a2_29004cuda3std3__45__cpo5beginE - _ZN39_INTERNAL_71b3e71e_4_k_cu_cce7e7a2_29004cuda3std6ranges3__45__cpo9iter_moveE)
_ZN39_INTERNAL_71b3e71e_4_k_cu_cce7e7a2_29004cuda3std6ranges3__45__cpo9iter_moveE:
	.zero		1
	.type		_ZN39_INTERNAL_71b3e71e_4_k_cu_cce7e7a2_29004cuda3std3__45__cpo5beginE,@object
	.size		_ZN39_INTERNAL_71b3e71e_4_k_cu_cce7e7a2_29004cuda3std3__45__cpo5beginE,(_ZN39_INTERNAL_71b3e71e_4_k_cu_cce7e7a2_29004cuda3std3__441_GLOBAL__N__71b3e71e_4_k_cu_cce7e7a2_29006ignoreE - _ZN39_INTERNAL_71b3e71e_4_k_cu_cce7e7a2_29004cuda3std3__45__cpo5beginE)
_ZN39_INTERNAL_71b3e71e_4_k_cu_cce7e7a2_29004cuda3std3__45__cpo5beginE:
	.zero		1
	.type		_ZN39_INTERNAL_71b3e71e_4_k_cu_cce7e7a2_29004cuda3std3__441_GLOBAL__N__71b3e71e_4_k_cu_cce7e7a2_29006ignoreE,@object
	.size		_ZN39_INTERNAL_71b3e71e_4_k_cu_cce7e7a2_29004cuda3std3__441_GLOBAL__N__71b3e71e_4_k_cu_cce7e7a2_29006ignoreE,(_ZN39_INTERNAL_71b3e71e_4_k_cu_cce7e7a2_29004cute7productE - _ZN39_INTERNAL_71b3e71e_4_k_cu_cce7e7a2_29004cuda3std3__441_GLOBAL__N__71b3e71e_4_k_cu_cce7e7a2_29006ignoreE)
_ZN39_INTERNAL_71b3e71e_4_k_cu_cce7e7a2_29004cuda3std3__441_GLOBAL__N__71b3e71e_4_k_cu_cce7e7a2_29006ignoreE:
	.zero		1
	.type		_ZN39_INTERNAL_71b3e71e_4_k_cu_cce7e7a2_29004cute7productE,@object
	.size		_ZN39_INTERNAL_71b3e71e_4_k_cu_cce7e7a2_29004cute7productE,(_ZN39_INTERNAL_71b3e71e_4_k_cu_cce7e7a2_29004cuda3std3__45__cpo3endE - _ZN39_INTERNAL_71b3e71e_4_k_cu_cce7e7a2_29004cute7productE)
_ZN39_INTERNAL_71b3e71e_4_k_cu_cce7e7a2_29004cute7productE:
	.zero		1
	.type		_ZN39_INTERNAL_71b3e71e_4_k_cu_cce7e7a2_29004cuda3std3__45__cpo3endE,@object
	.size		_ZN39_INTERNAL_71b3e71e_4_k_cu_cce7e7a2_29004cuda3std3__45__cpo3endE,(_ZN39_INTERNAL_71b3e71e_4_k_cu_cce7e7a2_29004cuda3std3__419piecewise_constructE - _ZN39_INTERNAL_71b3e71e_4_k_cu_cce7e7a2_29004cuda3std3__45__cpo3endE)
_ZN39_INTERNAL_71b3e71e_4_k_cu_cce7e7a2_29004cuda3std3__45__cpo3endE:
	.zero		1
	.type		_ZN39_INTERNAL_71b3e71e_4_k_cu_cce7e7a2_29004cuda3std3__419piecewise_constructE,@object
	.size		_ZN39_INTERNAL_71b3e71e_4_k_cu_cce7e7a2_29004cuda3std3__419piecewise_constructE,(_ZN39_INTERNAL_71b3e71e_4_k_cu_cce7e7a2_29004cuda3std3__45__cpo4cendE - _ZN39_INTERNAL_71b3e71e_4_k_cu_cce7e7a2_29004cuda3std3__419piecewise_constructE)
_ZN39_INTERNAL_71b3e71e_4_k_cu_cce7e7a2_29004cuda3std3__419piecewise_constructE:
	.zero		1
	.type		_ZN39_INTERNAL_71b3e71e_4_k_cu_cce7e7a2_29004cuda3std3__45__cpo4cendE,@object
	.size		_ZN39_INTERNAL_71b3e71e_4_k_cu_cce7e7a2_29004cuda3std3__45__cpo4cendE,(_ZN39_INTERNAL_71b3e71e_4_k_cu_cce7e7a2_29004cuda3std6ranges3__45__cpo4swapE - _ZN39_INTERNAL_71b3e71e_4_k_cu_cce7e7a2_29004cuda3std3__45__cpo4cendE)
_ZN39_INTERNAL_71b3e71e_4_k_cu_cce7e7a2_29004cuda3std3__45__cpo4cendE:
	.zero		1
	.type		_ZN39_INTERNAL_71b3e71e_4_k_cu_cce7e7a2_29004cuda3std6ranges3__45__cpo4swapE,@object
	.size		_ZN39_INTERNAL_71b3e71e_4_k_cu_cce7e7a2_29004cuda3std6ranges3__45__cpo4swapE,(.L_7 - _ZN39_INTERNAL_71b3e71e_4_k_cu_cce7e7a2_29004cuda3std6ranges3__45__cpo4swapE)
_ZN39_INTERNAL_71b3e71e_4_k_cu_cce7e7a2_29004cuda3std6ranges3__45__cpo4swapE:
	.zero		1
.L_7:


//--------------------- .nv.constant0._ZN7cutlass13device_kernelINS_4conv6kernel13ConvUniversalINS1_16ConvProblemShapeILNS1_8OperatorE2ELi2EEENS1_10collective14CollectiveConvINS1_46MainloopSm90TmaGmmaWarpSpecializedImplicitGemmILS5_2ELi14ELi2EN4cute5tupleIJNSA_1CILi2EEENSC_ILi1EEESE_EEENS1_36KernelImplicitTmaWarpSpecializedSm90ELi1EEENSB_IJNSC_ILi64EEENSB_IJSI_EEESJ_EEENS_10bfloat16_tESL_NSA_8TiledMMAINSA_8MMA_AtomIJNSA_4SM904GMMA27MMA_64x64x16_F32BF16BF16_SSILNSP_5MajorE1ELSR_1ELNSP_7ScaleInE1ELSS_1EEEEEENSA_6LayoutINSB_IJSE_SE_SE_EEENSB_IJNSC_ILi0EEESX_SX_EEEEENSB_IJNSA_10UnderscoreES10_S10_EEEEENS7_6detail26Sm90ImplicitGemmTileTraitsINSA_13SM90_TMA_LOADENSA_14ComposedLayoutINSA_7SwizzleILi3ELi4ELi3EEENSA_18smem_ptr_flag_bitsILi16EEENSV_INSB_IJNSB_IJSI_SE_EEENSB_IJNSC_ILi8EEES1C_EEENSB_IJSE_NSC_ILi14EEEEEEEEENSB_IJNSB_IJSE_SX_EEENSB_IJSI_NSC_ILi512EEEEEENSB_IJSX_NSC_ILi4096EEEEEEEEEEEEEvEENS14_INSA_30SM90_TMA_LOAD_IM2COL_MULTICASTES1O_vEEEENS_8epilogue10collective6detail29Sm90TmaWarpSpecializedAdapterINS1U_15DefaultEpilogueISL_NSB_IJlNSB_IJSE_llEEESX_EEES1Z_NS1T_6thread17LinearCombinationISL_Li1EffLNS20_9ScaleType4KindE0ELNS_15FloatRoundStyleE2ESL_EENS_4gemm15EpilogueDefaultEEEEEvvEEEEvNT_6ParamsE --------------------------
	.section	.nv.constant0._ZN7cutlass13device_kernelINS_4conv6kernel13ConvUniversalINS1_16ConvProblemShapeILNS1_8OperatorE2ELi2EEENS1_10collective14CollectiveConvINS1_46MainloopSm90TmaGmmaWarpSpecializedImplicitGemmILS5_2ELi14ELi2EN4cute5tupleIJNSA_1CILi2EEENSC_ILi1EEESE_EEENS1_36KernelImplicitTmaWarpSpecializedSm90ELi1EEENSB_IJNSC_ILi64EEENSB_IJSI_EEESJ_EEENS_10bfloat16_tESL_NSA_8TiledMMAINSA_8MMA_AtomIJNSA_4SM904GMMA27MMA_64x64x16_F32BF16BF16_SSILNSP_5MajorE1ELSR_1ELNSP_7ScaleInE1ELSS_1EEEEEENSA_6LayoutINSB_IJSE_SE_SE_EEENSB_IJNSC_ILi0EEESX_SX_EEEEENSB_IJNSA_10UnderscoreES10_S10_EEEEENS7_6detail26Sm90ImplicitGemmTileTraitsINSA_13SM90_TMA_LOADENSA_14ComposedLayoutINSA_7SwizzleILi3ELi4ELi3EEENSA_18smem_ptr_flag_bitsILi16EEENSV_INSB_IJNSB_IJSI_SE_EEENSB_IJNSC_ILi8EEES1C_EEENSB_IJSE_NSC_ILi14EEEEEEEEENSB_IJNSB_IJSE_SX_EEENSB_IJSI_NSC_ILi512EEEEEENSB_IJSX_NSC_ILi4096EEEEEEEEEEEEEvEENS14_INSA_30SM90_TMA_LOAD_IM2COL_MULTICASTES1O_vEEEENS_8epilogue10collective6detail29Sm90TmaWarpSpecializedAdapterINS1U_15DefaultEpilogueISL_NSB_IJlNSB_IJSE_llEEESX_EEES1Z_NS1T_6thread17LinearCombinationISL_Li1EffLNS20_9ScaleType4KindE0ELNS_15FloatRoundStyleE2ESL_EENS_4gemm15EpilogueDefaultEEEEEvvEEEEvNT_6ParamsE,"a",@progbits
	.sectionflags	@""
	.align	4
.nv.constant0._ZN7cutlass13device_kernelINS_4conv6kernel13ConvUniversalINS1_16ConvProblemShapeILNS1_8OperatorE2ELi2EEENS1_10collective14CollectiveConvINS1_46MainloopSm90TmaGmmaWarpSpecializedImplicitGemmILS5_2ELi14ELi2EN4cute5tupleIJNSA_1CILi2EEENSC_ILi1EEESE_EEENS1_36KernelImplicitTmaWarpSpecializedSm90ELi1EEENSB_IJNSC_ILi64EEENSB_IJSI_EEESJ_EEENS_10bfloat16_tESL_NSA_8TiledMMAINSA_8MMA_AtomIJNSA_4SM904GMMA27MMA_64x64x16_F32BF16BF16_SSILNSP_5MajorE1ELSR_1ELNSP_7ScaleInE1ELSS_1EEEEEENSA_6LayoutINSB_IJSE_SE_SE_EEENSB_IJNSC_ILi0EEESX_SX_EEEEENSB_IJNSA_10UnderscoreES10_S10_EEEEENS7_6detail26Sm90ImplicitGemmTileTraitsINSA_13SM90_TMA_LOADENSA_14ComposedLayoutINSA_7SwizzleILi3ELi4ELi3EEENSA_18smem_ptr_flag_bitsILi16EEENSV_INSB_IJNSB_IJSI_SE_EEENSB_IJNSC_ILi8EEES1C_EEENSB_IJSE_NSC_ILi14EEEEEEEEENSB_IJNSB_IJSE_SX_EEENSB_IJSI_NSC_ILi512EEEEEENSB_IJSX_NSC_ILi4096EEEEEEEEEEEEEvEENS14_INSA_30SM90_TMA_LOAD_IM2COL_MULTICASTES1O_vEEEENS_8epilogue10collective6detail29Sm90TmaWarpSpecializedAdapterINS1U_15DefaultEpilogueISL_NSB_IJlNSB_IJSE_llEEESX_EEES1Z_NS1T_6thread17LinearCombinationISL_Li1EffLNS20_9ScaleType4KindE0ELNS_15FloatRoundStyleE2ESL_EENS_4gemm15EpilogueDefaultEEEEEvvEEEEvNT_6ParamsE:
	.zero		1536


//--------------------- SYMBOLS --------------------------

	.type		.nv.reservedSmem.offset0,@object
	.size		.nv.reservedSmem.offset0,0x4
